// auto-generated by cutlass_sweep.conv — config: {"arch": "sm_90", "cluster_m": 2, "cluster_n": 1, "conv_kind": "fprop", "dtype": "e4m3", "ndim": 3, "tile_k": 32, "tile_m": 64, "tile_n": 128}
#include "cutlass/cutlass.h"
#include "cute/tensor.hpp"
#include "cutlass/kernel_hardware_info.hpp"
#include "cutlass/conv/convolution.h"
#include "cutlass/conv/dispatch_policy.hpp"
#include "cutlass/conv/collective/collective_builder.hpp"
#include "cutlass/conv/kernel/conv_universal.hpp"
#include "cutlass/conv/device/conv_universal_adapter.hpp"
#include "cutlass/epilogue/collective/collective_builder.hpp"

using namespace cute;
using Elem = cutlass::float_e4m3_t;
using Acc  = float;
using LayoutAB = cutlass::layout::TensorNDHWC;
using LayoutC  = cutlass::layout::TensorNDHWC;
constexpr auto ConvOp = cutlass::conv::Operator::kFprop;
using TileShape    = Shape<_64, _128, Shape<_32>>;
using ClusterShape = Shape<_2, _1, _1>;

using CollectiveEpilogue = typename cutlass::epilogue::collective::CollectiveBuilder<
    cutlass::arch::Sm90, cutlass::arch::OpClassTensorOp,
    TileShape, ClusterShape,
    cutlass::epilogue::collective::EpilogueTileAuto,
    Acc, Acc,
    Elem, LayoutC, 128 / cutlass::sizeof_bits<Elem>::value,
    Elem, LayoutC, 128 / cutlass::sizeof_bits<Elem>::value,
    cutlass::epilogue::collective::EpilogueScheduleAuto
  >::CollectiveOp;

using CollectiveMainloop = typename cutlass::conv::collective::CollectiveBuilder<
    cutlass::arch::Sm90, cutlass::arch::OpClassTensorOp, ConvOp,
    Elem, LayoutAB, 128 / cutlass::sizeof_bits<Elem>::value,
    Elem, LayoutAB, 128 / cutlass::sizeof_bits<Elem>::value,
    Acc,
    TileShape, ClusterShape,
    cutlass::conv::collective::StageCountAutoCarveout<
        static_cast<int>(sizeof(typename CollectiveEpilogue::SharedStorage))>,
    cutlass::conv::collective::KernelScheduleAuto
  >::CollectiveOp;

using ProblemShape = cutlass::conv::ConvProblemShape<
    ConvOp, CollectiveMainloop::DispatchPolicy::NumSpatialDimensions>;
using ConvKernel = cutlass::conv::kernel::ConvUniversal<
    ProblemShape, CollectiveMainloop, CollectiveEpilogue>;
using Conv = cutlass::conv::device::ConvUniversalAdapter<ConvKernel>;

auto* _anchor = &cutlass::device_kernel<ConvKernel>;


// ===== COMPILED SASS (sm_90a) =====

	.target	sm_90a

	.elftype	@"ET_EXEC"


//--------------------- .note.nv.tkinfo           --------------------------
	.section	.note.nv.tkinfo,"",@"SHT_NOTE"
	.sectionflags	@"SHF_NOTE_NV_TKINFO"
	.tkinfo
        /*0018*/ 	.word	0x00000002
        /*0030*/ 	.string	""
        /*0030*/ 	.string	"ptxas"
        /*0030*/ 	.string	"Cuda compilation tools, release 13.0, V13.0.88"
        /*0030*/ 	.string	"Build cuda_13.0.r13.0/compiler.36424714_0"
        /*0030*/ 	.string	"-arch sm_90a -m 64 "



//--------------------- .note.nv.cuinfo           --------------------------
	.section	.note.nv.cuinfo,"",@"SHT_NOTE"
	.sectionflags	@"SHF_NOTE_NV_CUINFO"
        /*0018*/ 	.short	0x0002
        /*001a*/ 	.short	0x005a
        /*001c*/ 	.short	0x0082
	.zero		2


//--------------------- .nv.info                  --------------------------
	.section	.nv.info,"",@"SHT_CUDA_INFO"
	.align	4


	//----- nvinfo : EIATTR_REGCOUNT
	.align		4
        /*0000*/ 	.byte	0x04, 0x2f
        /*0002*/ 	.short	(.L_12 - .L_11)
	.align		4
.L_11:
        /*0004*/ 	.word	index@(_ZN7cutlass13device_kernelINS_4conv6kernel13ConvUniversalINS1_16ConvProblemShapeILNS1_8OperatorE0ELi3EEENS1_10collective14CollectiveConvINS1_46MainloopSm90TmaGmmaWarpSpecializedImplicitGemmILS5_0ELi37ELi3EN4cute5tupleIJNSA_1CILi2EEENSC_ILi1EEESE_EEENS1_36KernelImplicitTmaWarpSpecializedSm90ELi1EEENSB_IJNSC_ILi64EEENSC_ILi128EEENSB_IJNSC_ILi32EEEEEEEEENS_12float_e4m3_tESN_NSA_8TiledMMAINSA_8MMA_AtomIJNSA_4SM904GMMA31MMA_64x128x32_F32E4M3E4M3_SS_TNILNSR_7ScaleInE1ELST_1EEEEEENSA_6LayoutINSB_IJSE_SE_SE_EEENSB_IJNSC_ILi0EEESY_SY_EEEEENSB_IJNSA_10UnderscoreES11_S11_EEEEENS7_6detail26Sm90ImplicitGemmTileTraitsINSA_20SM90_TMA_LOAD_IM2COLENSA_14ComposedLayoutINSA_7SwizzleILi1ELi4ELi3EEENSA_18smem_ptr_flag_bitsILi8EEENSW_INSB_IJNSB_IJNSC_ILi8EEES1C_EEENSB_IJSK_SE_EEENSB_IJSE_NSC_ILi37EEEEEEEEENSB_IJNSB_IJSK_NSC_ILi256EEEEEENSB_IJSE_SY_EEENSB_IJSY_NSC_ILi2048EEEEEEEEEEEEEvEENS15_INSA_23SM90_TMA_LOAD_MULTICASTENS17_IS19_S1B_NSW_INSB_IJNSB_IJS1C_NSC_ILi16EEEEEES1E_S1G_EEENSB_IJS1J_S1K_NSB_IJSY_NSC_ILi4096EEEEEEEEEEEEEvEEEENS_8epilogue10collective6detail29Sm90TmaWarpSpecializedAdapterINS23_15DefaultEpilogueISN_NSB_IJNSB_IJllllEEESE_SY_EEES28_NS22_6thread17LinearCombinationISN_Li1EffLNS29_9ScaleType4KindE0ELNS_15FloatRoundStyleE2ESN_EENS_4gemm15EpilogueDefaultEEEEEvvEEEEvNT_6ParamsE)
        /*0008*/ 	.word	0x0000005a


	//----- nvinfo : EIATTR_FRAME_SIZE
	.align		4
.L_12:
        /*000c*/ 	.byte	0x04, 0x11
        /*000e*/ 	.short	(.L_14 - .L_13)
	.align		4
.L_13:
        /*0010*/ 	.word	index@(_ZN7cutlass13device_kernelINS_4conv6kernel13ConvUniversalINS1_16ConvProblemShapeILNS1_8OperatorE0ELi3EEENS1_10collective14CollectiveConvINS1_46MainloopSm90TmaGmmaWarpSpecializedImplicitGemmILS5_0ELi37ELi3EN4cute5tupleIJNSA_1CILi2EEENSC_ILi1EEESE_EEENS1_36KernelImplicitTmaWarpSpecializedSm90ELi1EEENSB_IJNSC_ILi64EEENSC_ILi128EEENSB_IJNSC_ILi32EEEEEEEEENS_12float_e4m3_tESN_NSA_8TiledMMAINSA_8MMA_AtomIJNSA_4SM904GMMA31MMA_64x128x32_F32E4M3E4M3_SS_TNILNSR_7ScaleInE1ELST_1EEEEEENSA_6LayoutINSB_IJSE_SE_SE_EEENSB_IJNSC_ILi0EEESY_SY_EEEEENSB_IJNSA_10UnderscoreES11_S11_EEEEENS7_6detail26Sm90ImplicitGemmTileTraitsINSA_20SM90_TMA_LOAD_IM2COLENSA_14ComposedLayoutINSA_7SwizzleILi1ELi4ELi3EEENSA_18smem_ptr_flag_bitsILi8EEENSW_INSB_IJNSB_IJNSC_ILi8EEES1C_EEENSB_IJSK_SE_EEENSB_IJSE_NSC_ILi37EEEEEEEEENSB_IJNSB_IJSK_NSC_ILi256EEEEEENSB_IJSE_SY_EEENSB_IJSY_NSC_ILi2048EEEEEEEEEEEEEvEENS15_INSA_23SM90_TMA_LOAD_MULTICASTENS17_IS19_S1B_NSW_INSB_IJNSB_IJS1C_NSC_ILi16EEEEEES1E_S1G_EEENSB_IJS1J_S1K_NSB_IJSY_NSC_ILi4096EEEEEEEEEEEEEvEEEENS_8epilogue10collective6detail29Sm90TmaWarpSpecializedAdapterINS23_15DefaultEpilogueISN_NSB_IJNSB_IJllllEEESE_SY_EEES28_NS22_6thread17LinearCombinationISN_Li1EffLNS29_9ScaleType4KindE0ELNS_15FloatRoundStyleE2ESN_EENS_4gemm15EpilogueDefaultEEEEEvvEEEEvNT_6ParamsE)
        /*0014*/ 	.word	0x00000000


	//----- nvinfo : EIATTR_MIN_STACK_SIZE
	.align		4
.L_14:
        /*0018*/ 	.byte	0x04, 0x12
        /*001a*/ 	.short	(.L_16 - .L_15)
	.align		4
.L_15:
        /*001c*/ 	.word	index@(_ZN7cutlass13device_kernelINS_4conv6kernel13ConvUniversalINS1_16ConvProblemShapeILNS1_8OperatorE0ELi3EEENS1_10collective14CollectiveConvINS1_46MainloopSm90TmaGmmaWarpSpecializedImplicitGemmILS5_0ELi37ELi3EN4cute5tupleIJNSA_1CILi2EEENSC_ILi1EEESE_EEENS1_36KernelImplicitTmaWarpSpecializedSm90ELi1EEENSB_IJNSC_ILi64EEENSC_ILi128EEENSB_IJNSC_ILi32EEEEEEEEENS_12float_e4m3_tESN_NSA_8TiledMMAINSA_8MMA_AtomIJNSA_4SM904GMMA31MMA_64x128x32_F32E4M3E4M3_SS_TNILNSR_7ScaleInE1ELST_1EEEEEENSA_6LayoutINSB_IJSE_SE_SE_EEENSB_IJNSC_ILi0EEESY_SY_EEEEENSB_IJNSA_10UnderscoreES11_S11_EEEEENS7_6detail26Sm90ImplicitGemmTileTraitsINSA_20SM90_TMA_LOAD_IM2COLENSA_14ComposedLayoutINSA_7SwizzleILi1ELi4ELi3EEENSA_18smem_ptr_flag_bitsILi8EEENSW_INSB_IJNSB_IJNSC_ILi8EEES1C_EEENSB_IJSK_SE_EEENSB_IJSE_NSC_ILi37EEEEEEEEENSB_IJNSB_IJSK_NSC_ILi256EEEEEENSB_IJSE_SY_EEENSB_IJSY_NSC_ILi2048EEEEEEEEEEEEEvEENS15_INSA_23SM90_TMA_LOAD_MULTICASTENS17_IS19_S1B_NSW_INSB_IJNSB_IJS1C_NSC_ILi16EEEEEES1E_S1G_EEENSB_IJS1J_S1K_NSB_IJSY_NSC_ILi4096EEEEEEEEEEEEEvEEEENS_8epilogue10collective6detail29Sm90TmaWarpSpecializedAdapterINS23_15DefaultEpilogueISN_NSB_IJNSB_IJllllEEESE_SY_EEES28_NS22_6thread17LinearCombinationISN_Li1EffLNS29_9ScaleType4KindE0ELNS_15FloatRoundStyleE2ESN_EENS_4gemm15EpilogueDefaultEEEEEvvEEEEvNT_6ParamsE)
        /*0020*/ 	.word	0x00000000
.L_16:


//--------------------- .nv.compat                --------------------------
	.section	.nv.compat,"",@"SHT_CUDA_COMPAT_INFO"
	.align	4
        /*0000*/ 	.byte	0x02, 0x09, 0x01, 0x00, 0x02, 0x02, 0x04, 0x00, 0x02, 0x05, 0x05, 0x00, 0x03, 0x07, 0x01, 0x01
        /*0010*/ 	.byte	0x02, 0x03, 0x01, 0x00, 0x02, 0x06, 0x01, 0x00, 0x04, 0x0b, 0x08, 0x00, 0x00, 0x00, 0x00, 0x00
        /*0020*/ 	.byte	0x00, 0x00, 0x00, 0x00


//--------------------- .nv.info._ZN7cutlass13device_kernelINS_4conv6kernel13ConvUniversalINS1_16ConvProblemShapeILNS1_8OperatorE0ELi3EEENS1_10collective14CollectiveConvINS1_46MainloopSm90TmaGmmaWarpSpecializedImplicitGemmILS5_0ELi37ELi3EN4cute5tupleIJNSA_1CILi2EEENSC_ILi1EEESE_EEENS1_36KernelImplicitTmaWarpSpecializedSm90ELi1EEENSB_IJNSC_ILi64EEENSC_ILi128EEENSB_IJNSC_ILi32EEEEEEEEENS_12float_e4m3_tESN_NSA_8TiledMMAINSA_8MMA_AtomIJNSA_4SM904GMMA31MMA_64x128x32_F32E4M3E4M3_SS_TNILNSR_7ScaleInE1ELST_1EEEEEENSA_6LayoutINSB_IJSE_SE_SE_EEENSB_IJNSC_ILi0EEESY_SY_EEEEENSB_IJNSA_10UnderscoreES11_S11_EEEEENS7_6detail26Sm90ImplicitGemmTileTraitsINSA_20SM90_TMA_LOAD_IM2COLENSA_14ComposedLayoutINSA_7SwizzleILi1ELi4ELi3EEENSA_18smem_ptr_flag_bitsILi8EEENSW_INSB_IJNSB_IJNSC_ILi8EEES1C_EEENSB_IJSK_SE_EEENSB_IJSE_NSC_ILi37EEEEEEEEENSB_IJNSB_IJSK_NSC_ILi256EEEEEENSB_IJSE_SY_EEENSB_IJSY_NSC_ILi2048EEEEEEEEEEEEEvEENS15_INSA_23SM90_TMA_LOAD_MULTICASTENS17_IS19_S1B_NSW_INSB_IJNSB_IJS1C_NSC_ILi16EEEEEES1E_S1G_EEENSB_IJS1J_S1K_NSB_IJSY_NSC_ILi4096EEEEEEEEEEEEEvEEEENS_8epilogue10collective6detail29Sm90TmaWarpSpecializedAdapterINS23_15DefaultEpilogueISN_NSB_IJNSB_IJllllEEESE_SY_EEES28_NS22_6thread17LinearCombinationISN_Li1EffLNS29_9ScaleType4KindE0ELNS_15FloatRoundStyleE2ESN_EENS_4gemm15EpilogueDefaultEEEEEvvEEEEvNT_6ParamsE --------------------------
	.section	.nv.info._ZN7cutlass13device_kernelINS_4conv6kernel13ConvUniversalINS1_16ConvProblemShapeILNS1_8OperatorE0ELi3EEENS1_10collective14CollectiveConvINS1_46MainloopSm90TmaGmmaWarpSpecializedImplicitGemmILS5_0ELi37ELi3EN4cute5tupleIJNSA_1CILi2EEENSC_ILi1EEESE_EEENS1_36KernelImplicitTmaWarpSpecializedSm90ELi1EEENSB_IJNSC_ILi64EEENSC_ILi128EEENSB_IJNSC_ILi32EEEEEEEEENS_12float_e4m3_tESN_NSA_8TiledMMAINSA_8MMA_AtomIJNSA_4SM904GMMA31MMA_64x128x32_F32E4M3E4M3_SS_TNILNSR_7ScaleInE1ELST_1EEEEEENSA_6LayoutINSB_IJSE_SE_SE_EEENSB_IJNSC_ILi0EEESY_SY_EEEEENSB_IJNSA_10UnderscoreES11_S11_EEEEENS7_6detail26Sm90ImplicitGemmTileTraitsINSA_20SM90_TMA_LOAD_IM2COLENSA_14ComposedLayoutINSA_7SwizzleILi1ELi4ELi3EEENSA_18smem_ptr_flag_bitsILi8EEENSW_INSB_IJNSB_IJNSC_ILi8EEES1C_EEENSB_IJSK_SE_EEENSB_IJSE_NSC_ILi37EEEEEEEEENSB_IJNSB_IJSK_NSC_ILi256EEEEEENSB_IJSE_SY_EEENSB_IJSY_NSC_ILi2048EEEEEEEEEEEEEvEENS15_INSA_23SM90_TMA_LOAD_MULTICASTENS17_IS19_S1B_NSW_INSB_IJNSB_IJS1C_NSC_ILi16EEEEEES1E_S1G_EEENSB_IJS1J_S1K_NSB_IJSY_NSC_ILi4096EEEEEEEEEEEEEvEEEENS_8epilogue10collective6detail29Sm90TmaWarpSpecializedAdapterINS23_15DefaultEpilogueISN_NSB_IJNSB_IJllllEEESE_SY_EEES28_NS22_6thread17LinearCombinationISN_Li1EffLNS29_9ScaleType4KindE0ELNS_15FloatRoundStyleE2ESN_EENS_4gemm15EpilogueDefaultEEEEEvvEEEEvNT_6ParamsE,"",@"SHT_CUDA_INFO"
	.sectionflags	@""
	.align	4


	//----- nvinfo : EIATTR_CUDA_API_VERSION
	.align		4
        /*0000*/ 	.byte	0x04, 0x37
        /*0002*/ 	.short	(.L_18 - .L_17)
.L_17:
        /*0004*/ 	.word	0x00000082


	//----- nvinfo : EIATTR_KPARAM_INFO
	.align		4
.L_18:
        /*0008*/ 	.byte	0x04, 0x17
        /*000a*/ 	.short	(.L_20 - .L_19)
.L_19:
        /*000c*/ 	.word	0x00000000
        /*0010*/ 	.short	0x0000
        /*0012*/ 	.short	0x0070
        /*0014*/ 	.byte	0x00, 0xf0, 0x01, 0x10


	//----- nvinfo : EIATTR_SPARSE_MMA_MASK
	.align		4
.L_20:
        /*0018*/ 	.byte	0x03, 0x50
        /*001a*/ 	.short	0x0000


	//----- nvinfo : EIATTR_MAXREG_COUNT
	.align		4
        /*001c*/ 	.byte	0x03, 0x1b
        /*001e*/ 	.short	0x00ff


	//----- nvinfo : EIATTR_NUM_BARRIERS
	.align		4
        /*0020*/ 	.byte	0x02, 0x4c
        /*0022*/ 	.byte	0x01
	.zero		1


	//----- nvinfo : EIATTR_MERCURY_ISA_VERSION
	.align		4
        /*0024*/ 	.byte	0x03, 0x5f
        /*0026*/ 	.short	0x0101


	//----- nvinfo : EIATTR_COOP_GROUP_MASK_REGIDS
	.align		4
        /*0028*/ 	.byte	0x04, 0x29
        /*002a*/ 	.short	(.L_22 - .L_21)


	//   ....[0]....
.L_21:
        /*002c*/ 	.word	0xffffffff


	//   ....[1]....
        /*0030*/ 	.word	0xffffffff


	//   ....[2]....
        /*0034*/ 	.word	0xffffffff


	//   ....[3]....
        /*0038*/ 	.word	0xffffffff


	//----- nvinfo : EIATTR_COOP_GROUP_INSTR_OFFSETS
	.align		4
.L_22:
        /*003c*/ 	.byte	0x04, 0x28
        /*003e*/ 	.short	(.L_24 - .L_23)


	//   ....[0]....
.L_23:
        /*0040*/ 	.word	0x00000070


	//   ....[1]....
        /*0044*/ 	.word	0x00000080


	//   ....[2]....
        /*0048*/ 	.word	0x00000140


	//   ....[3]....
        /*004c*/ 	.word	0x00000af0


	//----- nvinfo : EIATTR_MBARRIER_INSTR_OFFSETS
	.align		4
.L_24:
        /*0050*/ 	.byte	0x04, 0x39
        /*0052*/ 	.short	(.L_26 - .L_25)


	//   ....[0]....
.L_25:
        /*0054*/ 	.word	0x00000310
        /*0058*/ 	.word	0x000000ff
        /*005c*/ 	.word	0x00037800
        /*0060*/ 	.short	0x0100
        /*0062*/ 	.byte	0x08
	.zero		1


	//   ....[1]....
        /*0064*/ 	.word	0x00000320
        /*0068*/ 	.word	0x000000ff
        /*006c*/ 	.word	0x00037928
        /*0070*/ 	.short	0x0100
        /*0072*/ 	.byte	0x08
	.zero		1


	//   ....[2]....
        /*0074*/ 	.word	0x00000330
        /*0078*/ 	.word	0x000000ff
        /*007c*/ 	.word	0x00037808
        /*0080*/ 	.short	0x0100
        /*0082*/ 	.byte	0x08
	.zero		1


	//   ....[3]....
        /*0084*/ 	.word	0x00000340
        /*0088*/ 	.word	0x000000ff
        /*008c*/ 	.word	0x00037930
        /*0090*/ 	.short	0x0100
        /*0092*/ 	.byte	0x08
	.zero		1


	//   ....[4]....
        /*0094*/ 	.word	0x00000350
        /*0098*/ 	.word	0x000000ff
        /*009c*/ 	.word	0x00037810
        /*00a0*/ 	.short	0x0100
        /*00a2*/ 	.byte	0x08
	.zero		1


	//   ....[5]....
        /*00a4*/ 	.word	0x00000360
        /*00a8*/ 	.word	0x000000ff
        /*00ac*/ 	.word	0x00037938
        /*00b0*/ 	.short	0x0100
        /*00b2*/ 	.byte	0x08
	.zero		1


	//   ....[6]....
        /*00b4*/ 	.word	0x00000370
        /*00b8*/ 	.word	0x000000ff
        /*00bc*/ 	.word	0x00037818
        /*00c0*/ 	.short	0x0100
        /*00c2*/ 	.byte	0x08
	.zero		1


	//   ....[7]....
        /*00c4*/ 	.word	0x00000380
        /*00c8*/ 	.word	0x000000ff
        /*00cc*/ 	.word	0x00037940
        /*00d0*/ 	.short	0x0100
        /*00d2*/ 	.byte	0x08
	.zero		1


	//   ....[8]....
        /*00d4*/ 	.word	0x00000390
        /*00d8*/ 	.word	0x000000ff
        /*00dc*/ 	.word	0x00037820
        /*00e0*/ 	.short	0x0100
        /*00e2*/ 	.byte	0x08
	.zero		1


	//   ....[9]....
        /*00e4*/ 	.word	0x000003a0
        /*00e8*/ 	.word	0x000000ff
        /*00ec*/ 	.word	0x00037948
        /*00f0*/ 	.short	0x0100
        /*00f2*/ 	.byte	0x08
	.zero		1


	//   ....[10]....
        /*00f4*/ 	.word	0x000003b0
        /*00f8*/ 	.word	0x000000ff
        /*00fc*/ 	.word	0x00037828
        /*0100*/ 	.short	0x0100
        /*0102*/ 	.byte	0x08
	.zero		1


	//   ....[11]....
        /*0104*/ 	.word	0x000003c0
        /*0108*/ 	.word	0x000000ff
        /*010c*/ 	.word	0x00037950
        /*0110*/ 	.short	0x0100
        /*0112*/ 	.byte	0x08
	.zero		1


	//   ....[12]....
        /*0114*/ 	.word	0x000003d0
        /*0118*/ 	.word	0x000000ff
        /*011c*/ 	.word	0x00037830
        /*0120*/ 	.short	0x0100
        /*0122*/ 	.byte	0x08
	.zero		1


	//   ....[13]....
        /*0124*/ 	.word	0x000003e0
        /*0128*/ 	.word	0x000000ff
        /*012c*/ 	.word	0x00037958
        /*0130*/ 	.short	0x0100
        /*0132*/ 	.byte	0x08
	.zero		1


	//   ....[14]....
        /*0134*/ 	.word	0x000003f0
        /*0138*/ 	.word	0x000000ff
        /*013c*/ 	.word	0x00037838
        /*0140*/ 	.short	0x0100
        /*0142*/ 	.byte	0x08
	.zero		1


	//   ....[15]....
        /*0144*/ 	.word	0x00000400
        /*0148*/ 	.word	0x000000ff
        /*014c*/ 	.word	0x00037960
        /*0150*/ 	.short	0x0100
        /*0152*/ 	.byte	0x08
	.zero		1


	//   ....[16]....
        /*0154*/ 	.word	0x00000410
        /*0158*/ 	.word	0x000000ff
        /*015c*/ 	.word	0x00037840
        /*0160*/ 	.short	0x0100
        /*0162*/ 	.byte	0x08
	.zero		1


	//   ....[17]....
        /*0164*/ 	.word	0x00000420
        /*0168*/ 	.word	0x000000ff
        /*016c*/ 	.word	0x00037968
        /*0170*/ 	.short	0x0100
        /*0172*/ 	.byte	0x08
	.zero		1


	//   ....[18]....
        /*0174*/ 	.word	0x00000430
        /*0178*/ 	.word	0x000000ff
        /*017c*/ 	.word	0x00037848
        /*0180*/ 	.short	0x0100
        /*0182*/ 	.byte	0x08
	.zero		1


	//   ....[19]....
        /*0184*/ 	.word	0x00000440
        /*0188*/ 	.word	0x000000ff
        /*018c*/ 	.word	0x00037970
        /*0190*/ 	.short	0x0100
        /*0192*/ 	.byte	0x08
	.zero		1


	//   ....[20]....
        /*0194*/ 	.word	0x00000450
        /*0198*/ 	.word	0x000000ff
        /*019c*/ 	.word	0x00037850
        /*01a0*/ 	.short	0x0100
        /*01a2*/ 	.byte	0x08
	.zero		1


	//   ....[21]....
        /*01a4*/ 	.word	0x00000460
        /*01a8*/ 	.word	0x000000ff
        /*01ac*/ 	.word	0x00037978
        /*01b0*/ 	.short	0x0100
        /*01b2*/ 	.byte	0x08
	.zero		1


	//   ....[22]....
        /*01b4*/ 	.word	0x00000470
        /*01b8*/ 	.word	0x000000ff
        /*01bc*/ 	.word	0x00037858
        /*01c0*/ 	.short	0x0100
        /*01c2*/ 	.byte	0x08
	.zero		1


	//   ....[23]....
        /*01c4*/ 	.word	0x00000480
        /*01c8*/ 	.word	0x000000ff
        /*01cc*/ 	.word	0x00037980
        /*01d0*/ 	.short	0x0100
        /*01d2*/ 	.byte	0x08
	.zero		1


	//   ....[24]....
        /*01d4*/ 	.word	0x00000490
        /*01d8*/ 	.word	0x000000ff
        /*01dc*/ 	.word	0x00037860
        /*01e0*/ 	.short	0x0100
        /*01e2*/ 	.byte	0x08
	.zero		1


	//   ....[25]....
        /*01e4*/ 	.word	0x000004a0
        /*01e8*/ 	.word	0x000000ff
        /*01ec*/ 	.word	0x00037988
        /*01f0*/ 	.short	0x0100
        /*01f2*/ 	.byte	0x08
	.zero		1


	//   ....[26]....
        /*01f4*/ 	.word	0x000004b0
        /*01f8*/ 	.word	0x000000ff
        /*01fc*/ 	.word	0x00037868
        /*0200*/ 	.short	0x0100
        /*0202*/ 	.byte	0x08
	.zero		1


	//   ....[27]....
        /*0204*/ 	.word	0x000004c0
        /*0208*/ 	.word	0x000000ff
        /*020c*/ 	.word	0x00037990
        /*0210*/ 	.short	0x0100
        /*0212*/ 	.byte	0x08
	.zero		1


	//   ....[28]....
        /*0214*/ 	.word	0x000004d0
        /*0218*/ 	.word	0x000000ff
        /*021c*/ 	.word	0x00037870
        /*0220*/ 	.short	0x0100
        /*0222*/ 	.byte	0x08
	.zero		1


	//   ....[29]....
        /*0224*/ 	.word	0x000004e0
        /*0228*/ 	.word	0x000000ff
        /*022c*/ 	.word	0x00037998
        /*0230*/ 	.short	0x0100
        /*0232*/ 	.byte	0x08
	.zero		1


	//   ....[30]....
        /*0234*/ 	.word	0x000004f0
        /*0238*/ 	.word	0x000000ff
        /*023c*/ 	.word	0x00037878
        /*0240*/ 	.short	0x0100
        /*0242*/ 	.byte	0x08
	.zero		1


	//   ....[31]....
        /*0244*/ 	.word	0x00000500
        /*0248*/ 	.word	0x000000ff
        /*024c*/ 	.word	0x000379a0
        /*0250*/ 	.short	0x0100
        /*0252*/ 	.byte	0x08
	.zero		1


	//   ....[32]....
        /*0254*/ 	.word	0x00000510
        /*0258*/ 	.word	0x000000ff
        /*025c*/ 	.word	0x00037880
        /*0260*/ 	.short	0x0100
        /*0262*/ 	.byte	0x08
	.zero		1


	//   ....[33]....
        /*0264*/ 	.word	0x00000520
        /*0268*/ 	.word	0x000000ff
        /*026c*/ 	.word	0x000379a8
        /*0270*/ 	.short	0x0100
        /*0272*/ 	.byte	0x08
	.zero		1


	//   ....[34]....
        /*0274*/ 	.word	0x00000530
        /*0278*/ 	.word	0x000000ff
        /*027c*/ 	.word	0x00037888
        /*0280*/ 	.short	0x0100
        /*0282*/ 	.byte	0x08
	.zero		1


	//   ....[35]....
        /*0284*/ 	.word	0x00000540
        /*0288*/ 	.word	0x000000ff
        /*028c*/ 	.word	0x000379b0
        /*0290*/ 	.short	0x0100
        /*0292*/ 	.byte	0x08
	.zero		1


	//   ....[36]....
        /*0294*/ 	.word	0x00000550
        /*0298*/ 	.word	0x000000ff
        /*029c*/ 	.word	0x00037890
        /*02a0*/ 	.short	0x0100
        /*02a2*/ 	.byte	0x08
	.zero		1


	//   ....[37]....
        /*02a4*/ 	.word	0x00000560
        /*02a8*/ 	.word	0x000000ff
        /*02ac*/ 	.word	0x000379b8
        /*02b0*/ 	.short	0x0100
        /*02b2*/ 	.byte	0x08
	.zero		1


	//   ....[38]....
        /*02b4*/ 	.word	0x00000570
        /*02b8*/ 	.word	0x000000ff
        /*02bc*/ 	.word	0x00037898
        /*02c0*/ 	.short	0x0100
        /*02c2*/ 	.byte	0x08
	.zero		1


	//   ....[39]....
        /*02c4*/ 	.word	0x00000580
        /*02c8*/ 	.word	0x000000ff
        /*02cc*/ 	.word	0x000379c0
        /*02d0*/ 	.short	0x0100
        /*02d2*/ 	.byte	0x08
	.zero		1


	//   ....[40]....
        /*02d4*/ 	.word	0x00000590
        /*02d8*/ 	.word	0x000000ff
        /*02dc*/ 	.word	0x000378a0
        /*02e0*/ 	.short	0x0100
        /*02e2*/ 	.byte	0x08
	.zero		1


	//   ....[41]....
        /*02e4*/ 	.word	0x000005a0
        /*02e8*/ 	.word	0x000000ff
        /*02ec*/ 	.word	0x000379c8
        /*02f0*/ 	.short	0x0100
        /*02f2*/ 	.byte	0x08
	.zero		1


	//   ....[42]....
        /*02f4*/ 	.word	0x000005b0
        /*02f8*/ 	.word	0x000000ff
        /*02fc*/ 	.word	0x000378a8
        /*0300*/ 	.short	0x0100
        /*0302*/ 	.byte	0x08
	.zero		1


	//   ....[43]....
        /*0304*/ 	.word	0x000005c0
        /*0308*/ 	.word	0x000000ff
        /*030c*/ 	.word	0x000379d0
        /*0310*/ 	.short	0x0100
        /*0312*/ 	.byte	0x08
	.zero		1


	//   ....[44]....
        /*0314*/ 	.word	0x000005d0
        /*0318*/ 	.word	0x000000ff
        /*031c*/ 	.word	0x000378b0
        /*0320*/ 	.short	0x0100
        /*0322*/ 	.byte	0x08
	.zero		1


	//   ....[45]....
        /*0324*/ 	.word	0x000005e0
        /*0328*/ 	.word	0x000000ff
        /*032c*/ 	.word	0x000379d8
        /*0330*/ 	.short	0x0100
        /*0332*/ 	.byte	0x08
	.zero		1


	//   ....[46]....
        /*0334*/ 	.word	0x000005f0
        /*0338*/ 	.word	0x000000ff
        /*033c*/ 	.word	0x000378b8
        /*0340*/ 	.short	0x0100
        /*0342*/ 	.byte	0x08
	.zero		1


	//   ....[47]....
        /*0344*/ 	.word	0x00000600
        /*0348*/ 	.word	0x000000ff
        /*034c*/ 	.word	0x000379e0
        /*0350*/ 	.short	0x0100
        /*0352*/ 	.byte	0x08
	.zero		1


	//   ....[48]....
        /*0354*/ 	.word	0x00000610
        /*0358*/ 	.word	0x000000ff
        /*035c*/ 	.word	0x000378c0
        /*0360*/ 	.short	0x0100
        /*0362*/ 	.byte	0x08
	.zero		1


	//   ....[49]....
        /*0364*/ 	.word	0x00000620
        /*0368*/ 	.word	0x000000ff
        /*036c*/ 	.word	0x000379e8
        /*0370*/ 	.short	0x0100
        /*0372*/ 	.byte	0x08
	.zero		1


	//   ....[50]....
        /*0374*/ 	.word	0x00000630
        /*0378*/ 	.word	0x000000ff
        /*037c*/ 	.word	0x000378c8
        /*0380*/ 	.short	0x0100
        /*0382*/ 	.byte	0x08
	.zero		1


	//   ....[51]....
        /*0384*/ 	.word	0x00000640
        /*0388*/ 	.word	0x000000ff
        /*038c*/ 	.word	0x000379f0
        /*0390*/ 	.short	0x0100
        /*0392*/ 	.byte	0x08
	.zero		1


	//   ....[52]....
        /*0394*/ 	.word	0x00000650
        /*0398*/ 	.word	0x000000ff
        /*039c*/ 	.word	0x000378d0
        /*03a0*/ 	.short	0x0100
        /*03a2*/ 	.byte	0x08
	.zero		1


	//   ....[53]....
        /*03a4*/ 	.word	0x00000660
        /*03a8*/ 	.word	0x000000ff
        /*03ac*/ 	.word	0x000379f8
        /*03b0*/ 	.short	0x0100
        /*03b2*/ 	.byte	0x08
	.zero		1


	//   ....[54]....
        /*03b4*/ 	.word	0x00000670
        /*03b8*/ 	.word	0x000000ff
        /*03bc*/ 	.word	0x000378d8
        /*03c0*/ 	.short	0x0100
        /*03c2*/ 	.byte	0x08
	.zero		1


	//   ....[55]....
        /*03c4*/ 	.word	0x00000680
        /*03c8*/ 	.word	0x000000ff
        /*03cc*/ 	.word	0x00037a00
        /*03d0*/ 	.short	0x0100
        /*03d2*/ 	.byte	0x08
	.zero		1


	//   ....[56]....
        /*03d4*/ 	.word	0x00000690
        /*03d8*/ 	.word	0x000000ff
        /*03dc*/ 	.word	0x000378e0
        /*03e0*/ 	.short	0x0100
        /*03e2*/ 	.byte	0x08
	.zero		1


	//   ....[57]....
        /*03e4*/ 	.word	0x000006a0
        /*03e8*/ 	.word	0x000000ff
        /*03ec*/ 	.word	0x00037a08
        /*03f0*/ 	.short	0x0100
        /*03f2*/ 	.byte	0x08
	.zero		1


	//   ....[58]....
        /*03f4*/ 	.word	0x000006b0
        /*03f8*/ 	.word	0x000000ff
        /*03fc*/ 	.word	0x000378e8
        /*0400*/ 	.short	0x0100
        /*0402*/ 	.byte	0x08
	.zero		1


	//   ....[59]....
        /*0404*/ 	.word	0x000006c0
        /*0408*/ 	.word	0x000000ff
        /*040c*/ 	.word	0x00037a10
        /*0410*/ 	.short	0x0100
        /*0412*/ 	.byte	0x08
	.zero		1


	//   ....[60]....
        /*0414*/ 	.word	0x000006d0
        /*0418*/ 	.word	0x000000ff
        /*041c*/ 	.word	0x000378f0
        /*0420*/ 	.short	0x0100
        /*0422*/ 	.byte	0x08
	.zero		1


	//   ....[61]....
        /*0424*/ 	.word	0x000006e0
        /*0428*/ 	.word	0x000000ff
        /*042c*/ 	.word	0x00037a18
        /*0430*/ 	.short	0x0100
        /*0432*/ 	.byte	0x08
	.zero		1


	//   ....[62]....
        /*0434*/ 	.word	0x000006f0
        /*0438*/ 	.word	0x000000ff
        /*043c*/ 	.word	0x000378f8
        /*0440*/ 	.short	0x0100
        /*0442*/ 	.byte	0x08
	.zero		1


	//   ....[63]....
        /*0444*/ 	.word	0x00000700
        /*0448*/ 	.word	0x000000ff
        /*044c*/ 	.word	0x00037a20
        /*0450*/ 	.short	0x0100
        /*0452*/ 	.byte	0x08
	.zero		1


	//   ....[64]....
        /*0454*/ 	.word	0x00000710
        /*0458*/ 	.word	0x000000ff
        /*045c*/ 	.word	0x00037900
        /*0460*/ 	.short	0x0100
        /*0462*/ 	.byte	0x08
	.zero		1


	//   ....[65]....
        /*0464*/ 	.word	0x00000720
        /*0468*/ 	.word	0x000000ff
        /*046c*/ 	.word	0x00037a28
        /*0470*/ 	.short	0x0100
        /*0472*/ 	.byte	0x08
	.zero		1


	//   ....[66]....
        /*0474*/ 	.word	0x00000730
        /*0478*/ 	.word	0x000000ff
        /*047c*/ 	.word	0x00037908
        /*0480*/ 	.short	0x0100
        /*0482*/ 	.byte	0x08
	.zero		1


	//   ....[67]....
        /*0484*/ 	.word	0x00000740
        /*0488*/ 	.word	0x000000ff
        /*048c*/ 	.word	0x00037a30
        /*0490*/ 	.short	0x0100
        /*0492*/ 	.byte	0x08
	.zero		1


	//   ....[68]....
        /*0494*/ 	.word	0x00000750
        /*0498*/ 	.word	0x000000ff
        /*049c*/ 	.word	0x00037910
        /*04a0*/ 	.short	0x0100
        /*04a2*/ 	.byte	0x08
	.zero		1


	//   ....[69]....
        /*04a4*/ 	.word	0x00000760
        /*04a8*/ 	.word	0x000000ff
        /*04ac*/ 	.word	0x00037a38
        /*04b0*/ 	.short	0x0100
        /*04b2*/ 	.byte	0x08
	.zero		1


	//   ....[70]....
        /*04b4*/ 	.word	0x00000770
        /*04b8*/ 	.word	0x000000ff
        /*04bc*/ 	.word	0x00037918
        /*04c0*/ 	.short	0x0100
        /*04c2*/ 	.byte	0x08
	.zero		1


	//   ....[71]....
        /*04c4*/ 	.word	0x00000780
        /*04c8*/ 	.word	0x000000ff
        /*04cc*/ 	.word	0x00037a40
        /*04d0*/ 	.short	0x0100
        /*04d2*/ 	.byte	0x08
	.zero		1


	//   ....[72]....
        /*04d4*/ 	.word	0x00000790
        /*04d8*/ 	.word	0x000000ff
        /*04dc*/ 	.word	0x00037920
        /*04e0*/ 	.short	0x0100
        /*04e2*/ 	.byte	0x08
	.zero		1


	//   ....[73]....
        /*04e4*/ 	.word	0x000007a0
        /*04e8*/ 	.word	0x000000ff
        /*04ec*/ 	.word	0x00037a48
        /*04f0*/ 	.short	0x0100
        /*04f2*/ 	.byte	0x08
	.zero		1


	//   ....[74]....
        /*04f4*/ 	.word	0x00001160
        /*04f8*/ 	.word	0x00000008
        /*04fc*/ 	.word	0x00037800
        /*0500*/ 	.short	0x010a
        /*0502*/ 	.byte	0x3f
	.zero		1


	//   ....[75]....
        /*0504*/ 	.word	0x000013f0
        /*0508*/ 	.word	0x0000000b
        /*050c*/ 	.word	0x00037800
        /*0510*/ 	.short	0x010a
        /*0512*/ 	.byte	0x3f
	.zero		1


	//   ....[76]....
        /*0514*/ 	.word	0x00001500
        /*0518*/ 	.word	0x0000000b
        /*051c*/ 	.word	0x00000000
        /*0520*/ 	.short	0x0101
        /*0522*/ 	.byte	0x3f
	.zero		1


	//   ....[77]....
        /*0524*/ 	.word	0x00001760
        /*0528*/ 	.word	0x00000003
        /*052c*/ 	.word	0x00000000
        /*0530*/ 	.short	0x0101
        /*0532*/ 	.byte	0x3f
	.zero		1


	//   ....[78]....
        /*0534*/ 	.word	0x00006180
        /*0538*/ 	.word	0x00000013
        /*053c*/ 	.word	0x00037928
        /*0540*/ 	.short	0x010a
        /*0542*/ 	.byte	0x3f
	.zero		1


	//   ....[79]....
        /*0544*/ 	.word	0x000069d0
        /*0548*/ 	.word	0x00000002
        /*054c*/ 	.word	0x00000000
        /*0550*/ 	.short	0x010a
        /*0552*/ 	.byte	0x3f
	.zero		1


	//   ....[80]....
        /*0554*/ 	.word	0x00006a80
        /*0558*/ 	.word	0x00000002
        /*055c*/ 	.word	0x00000000
        /*0560*/ 	.short	0x010a
        /*0562*/ 	.byte	0x3f
	.zero		1


	//   ....[81]....
        /*0564*/ 	.word	0x00006b30
        /*0568*/ 	.word	0x00000002
        /*056c*/ 	.word	0x00000000
        /*0570*/ 	.short	0x010a
        /*0572*/ 	.byte	0x3f
	.zero		1


	//   ....[82]....
        /*0574*/ 	.word	0x00006be0
        /*0578*/ 	.word	0x00000002
        /*057c*/ 	.word	0x00000000
        /*0580*/ 	.short	0x010a
        /*0582*/ 	.byte	0x3f
	.zero		1


	//   ....[83]....
        /*0584*/ 	.word	0x00006c90
        /*0588*/ 	.word	0x00000002
        /*058c*/ 	.word	0x00000000
        /*0590*/ 	.short	0x010a
        /*0592*/ 	.byte	0x3f
	.zero		1


	//   ....[84]....
        /*0594*/ 	.word	0x00006d40
        /*0598*/ 	.word	0x00000002
        /*059c*/ 	.word	0x00000000
        /*05a0*/ 	.short	0x010a
        /*05a2*/ 	.byte	0x3f
	.zero		1


	//   ....[85]....
        /*05a4*/ 	.word	0x00006df0
        /*05a8*/ 	.word	0x00000002
        /*05ac*/ 	.word	0x00000000
        /*05b0*/ 	.short	0x010a
        /*05b2*/ 	.byte	0x3f
	.zero		1


	//   ....[86]....
        /*05b4*/ 	.word	0x00006ea0
        /*05b8*/ 	.word	0x00000002
        /*05bc*/ 	.word	0x00000000
        /*05c0*/ 	.short	0x010a
        /*05c2*/ 	.byte	0x3f
	.zero		1


	//   ....[87]....
        /*05c4*/ 	.word	0x00006f50
        /*05c8*/ 	.word	0x00000002
        /*05cc*/ 	.word	0x00000000
        /*05d0*/ 	.short	0x010a
        /*05d2*/ 	.byte	0x3f
	.zero		1


	//   ....[88]....
        /*05d4*/ 	.word	0x00007000
        /*05d8*/ 	.word	0x00000002
        /*05dc*/ 	.word	0x00000000
        /*05e0*/ 	.short	0x010a
        /*05e2*/ 	.byte	0x3f
	.zero		1


	//   ....[89]....
        /*05e4*/ 	.word	0x000070b0
        /*05e8*/ 	.word	0x00000002
        /*05ec*/ 	.word	0x00000000
        /*05f0*/ 	.short	0x010a
        /*05f2*/ 	.byte	0x3f
	.zero		1


	//   ....[90]....
        /*05f4*/ 	.word	0x00007160
        /*05f8*/ 	.word	0x00000002
        /*05fc*/ 	.word	0x00000000
        /*0600*/ 	.short	0x010a
        /*0602*/ 	.byte	0x3f
	.zero		1


	//   ....[91]....
        /*0604*/ 	.word	0x00007210
        /*0608*/ 	.word	0x00000002
        /*060c*/ 	.word	0x00000000
        /*0610*/ 	.short	0x010a
        /*0612*/ 	.byte	0x3f
	.zero		1


	//   ....[92]....
        /*0614*/ 	.word	0x000072c0
        /*0618*/ 	.word	0x00000002
        /*061c*/ 	.word	0x00000000
        /*0620*/ 	.short	0x010a
        /*0622*/ 	.byte	0x3f
	.zero		1


	//   ....[93]....
        /*0624*/ 	.word	0x00007370
        /*0628*/ 	.word	0x00000002
        /*062c*/ 	.word	0x00000000
        /*0630*/ 	.short	0x010a
        /*0632*/ 	.byte	0x3f
	.zero		1


	//   ....[94]....
        /*0634*/ 	.word	0x00007420
        /*0638*/ 	.word	0x00000002
        /*063c*/ 	.word	0x00000000
        /*0640*/ 	.short	0x010a
        /*0642*/ 	.byte	0x3f
	.zero		1


	//   ....[95]....
        /*0644*/ 	.word	0x000074d0
        /*0648*/ 	.word	0x00000002
        /*064c*/ 	.word	0x00000000
        /*0650*/ 	.short	0x010a
        /*0652*/ 	.byte	0x3f
	.zero		1


	//   ....[96]....
        /*0654*/ 	.word	0x00007580
        /*0658*/ 	.word	0x00000002
        /*065c*/ 	.word	0x00000000
        /*0660*/ 	.short	0x010a
        /*0662*/ 	.byte	0x3f
	.zero		1


	//   ....[97]....
        /*0664*/ 	.word	0x00007630
        /*0668*/ 	.word	0x00000002
        /*066c*/ 	.word	0x00000000
        /*0670*/ 	.short	0x010a
        /*0672*/ 	.byte	0x3f
	.zero		1


	//   ....[98]....
        /*0674*/ 	.word	0x000076e0
        /*0678*/ 	.word	0x00000002
        /*067c*/ 	.word	0x00000000
        /*0680*/ 	.short	0x010a
        /*0682*/ 	.byte	0x3f
	.zero		1


	//   ....[99]....
        /*0684*/ 	.word	0x00007790
        /*0688*/ 	.word	0x00000002
        /*068c*/ 	.word	0x00000000
        /*0690*/ 	.short	0x010a
        /*0692*/ 	.byte	0x3f
	.zero		1


	//   ....[100]....
        /*0694*/ 	.word	0x00007840
        /*0698*/ 	.word	0x00000002
        /*069c*/ 	.word	0x00000000
        /*06a0*/ 	.short	0x010a
        /*06a2*/ 	.byte	0x3f
	.zero		1


	//   ....[101]....
        /*06a4*/ 	.word	0x000078f0
        /*06a8*/ 	.word	0x00000002
        /*06ac*/ 	.word	0x00000000
        /*06b0*/ 	.short	0x010a
        /*06b2*/ 	.byte	0x3f
	.zero		1


	//   ....[102]....
        /*06b4*/ 	.word	0x000079a0
        /*06b8*/ 	.word	0x00000002
        /*06bc*/ 	.word	0x00000000
        /*06c0*/ 	.short	0x010a
        /*06c2*/ 	.byte	0x3f
	.zero		1


	//   ....[103]....
        /*06c4*/ 	.word	0x00007a50
        /*06c8*/ 	.word	0x00000002
        /*06cc*/ 	.word	0x00000000
        /*06d0*/ 	.short	0x010a
        /*06d2*/ 	.byte	0x3f
	.zero		1


	//   ....[104]....
        /*06d4*/ 	.word	0x00007b00
        /*06d8*/ 	.word	0x00000002
        /*06dc*/ 	.word	0x00000000
        /*06e0*/ 	.short	0x010a
        /*06e2*/ 	.byte	0x3f
	.zero		1


	//   ....[105]....
        /*06e4*/ 	.word	0x00007bb0
        /*06e8*/ 	.word	0x00000002
        /*06ec*/ 	.word	0x00000000
        /*06f0*/ 	.short	0x010a
        /*06f2*/ 	.byte	0x3f
	.zero		1


	//   ....[106]....
        /*06f4*/ 	.word	0x00007c60
        /*06f8*/ 	.word	0x00000002
        /*06fc*/ 	.word	0x00000000
        /*0700*/ 	.short	0x010a
        /*0702*/ 	.byte	0x3f
	.zero		1


	//   ....[107]....
        /*0704*/ 	.word	0x00007d10
        /*0708*/ 	.word	0x00000002
        /*070c*/ 	.word	0x00000000
        /*0710*/ 	.short	0x010a
        /*0712*/ 	.byte	0x3f
	.zero		1


	//   ....[108]....
        /*0714*/ 	.word	0x00007dc0
        /*0718*/ 	.word	0x00000002
        /*071c*/ 	.word	0x00000000
        /*0720*/ 	.short	0x010a
        /*0722*/ 	.byte	0x3f
	.zero		1


	//   ....[109]....
        /*0724*/ 	.word	0x00007e70
        /*0728*/ 	.word	0x00000002
        /*072c*/ 	.word	0x00000000
        /*0730*/ 	.short	0x010a
        /*0732*/ 	.byte	0x3f
	.zero		1


	//   ....[110]....
        /*0734*/ 	.word	0x00007f20
        /*0738*/ 	.word	0x00000002
        /*073c*/ 	.word	0x00000000
        /*0740*/ 	.short	0x010a
        /*0742*/ 	.byte	0x3f
	.zero		1


	//   ....[111]....
        /*0744*/ 	.word	0x00007fd0
        /*0748*/ 	.word	0x00000002
        /*074c*/ 	.word	0x00000000
        /*0750*/ 	.short	0x010a
        /*0752*/ 	.byte	0x3f
	.zero		1


	//   ....[112]....
        /*0754*/ 	.word	0x00008080
        /*0758*/ 	.word	0x00000002
        /*075c*/ 	.word	0x00000000
        /*0760*/ 	.short	0x010a
        /*0762*/ 	.byte	0x3f
	.zero		1


	//   ....[113]....
        /*0764*/ 	.word	0x00008130
        /*0768*/ 	.word	0x00000002
        /*076c*/ 	.word	0x00000000
        /*0770*/ 	.short	0x010a
        /*0772*/ 	.byte	0x3f
	.zero		1


	//   ....[114]....
        /*0774*/ 	.word	0x000081e0
        /*0778*/ 	.word	0x00000002
        /*077c*/ 	.word	0x00000000
        /*0780*/ 	.short	0x010a
        /*0782*/ 	.byte	0x3f
	.zero		1


	//   ....[115]....
        /*0784*/ 	.word	0x00008290
        /*0788*/ 	.word	0x00000005
        /*078c*/ 	.word	0x00000000
        /*0790*/ 	.short	0x010a
        /*0792*/ 	.byte	0x3f
	.zero		1


	//----- nvinfo : EIATTR_NUM_MBARRIERS
	.align		4
.L_26:
        /*0794*/ 	.byte	0x03, 0x38
        /*0796*/ 	.short	0x004a


	//----- nvinfo : EIATTR_EXIT_INSTR_OFFSETS
	.align		4
        /*0798*/ 	.byte	0x04, 0x1c
        /*079a*/ 	.short	(.L_28 - .L_27)


	//   ....[0]....
.L_27:
        /*079c*/ 	.word	0x00000e90


	//   ....[1]....
        /*07a0*/ 	.word	0x000018b0


	//   ....[2]....
        /*07a4*/ 	.word	0x00004f10


	//   ....[3]....
        /*07a8*/ 	.word	0x00004f30


	//   ....[4]....
        /*07ac*/ 	.word	0x00005f50


	//   ....[5]....
        /*07b0*/ 	.word	0x00005f70


	//   ....[6]....
        /*07b4*/ 	.word	0x00005f90


	//   ....[7]....
        /*07b8*/ 	.word	0x000068d0


	//   ....[8]....
        /*07bc*/ 	.word	0x000082c0


	//----- nvinfo : EIATTR_MAX_THREADS
	.align		4
.L_28:
        /*07c0*/ 	.byte	0x04, 0x05
        /*07c2*/ 	.short	(.L_30 - .L_29)
.L_29:
        /*07c4*/ 	.word	0x00000100
        /*07c8*/ 	.word	0x00000001
        /*07cc*/ 	.word	0x00000001


	//----- nvinfo : EIATTR_CRS_STACK_SIZE
	.align		4
.L_30:
        /*07d0*/ 	.byte	0x04, 0x1e
        /*07d2*/ 	.short	(.L_32 - .L_31)
.L_31:
        /*07d4*/ 	.word	0x00000000


	//----- nvinfo : EIATTR_CBANK_PARAM_SIZE
	.align		4
.L_32:
        /*07d8*/ 	.byte	0x03, 0x19
        /*07da*/ 	.short	0x0470


	//----- nvinfo : EIATTR_PARAM_CBANK
	.align		4
        /*07dc*/ 	.byte	0x04, 0x0a
        /*07de*/ 	.short	(.L_34 - .L_33)
	.align		4
.L_33:
        /*07e0*/ 	.word	index@(.nv.constant0._ZN7cutlass13device_kernelINS_4conv6kernel13ConvUniversalINS1_16ConvProblemShapeILNS1_8OperatorE0ELi3EEENS1_10collective14CollectiveConvINS1_46MainloopSm90TmaGmmaWarpSpecializedImplicitGemmILS5_0ELi37ELi3EN4cute5tupleIJNSA_1CILi2EEENSC_ILi1EEESE_EEENS1_36KernelImplicitTmaWarpSpecializedSm90ELi1EEENSB_IJNSC_ILi64EEENSC_ILi128EEENSB_IJNSC_ILi32EEEEEEEEENS_12float_e4m3_tESN_NSA_8TiledMMAINSA_8MMA_AtomIJNSA_4SM904GMMA31MMA_64x128x32_F32E4M3E4M3_SS_TNILNSR_7ScaleInE1ELST_1EEEEEENSA_6LayoutINSB_IJSE_SE_SE_EEENSB_IJNSC_ILi0EEESY_SY_EEEEENSB_IJNSA_10UnderscoreES11_S11_EEEEENS7_6detail26Sm90ImplicitGemmTileTraitsINSA_20SM90_TMA_LOAD_IM2COLENSA_14ComposedLayoutINSA_7SwizzleILi1ELi4ELi3EEENSA_18smem_ptr_flag_bitsILi8EEENSW_INSB_IJNSB_IJNSC_ILi8EEES1C_EEENSB_IJSK_SE_EEENSB_IJSE_NSC_ILi37EEEEEEEEENSB_IJNSB_IJSK_NSC_ILi256EEEEEENSB_IJSE_SY_EEENSB_IJSY_NSC_ILi2048EEEEEEEEEEEEEvEENS15_INSA_23SM90_TMA_LOAD_MULTICASTENS17_IS19_S1B_NSW_INSB_IJNSB_IJS1C_NSC_ILi16EEEEEES1E_S1G_EEENSB_IJS1J_S1K_NSB_IJSY_NSC_ILi4096EEEEEEEEEEEEEvEEEENS_8epilogue10collective6detail29Sm90TmaWarpSpecializedAdapterINS23_15DefaultEpilogueISN_NSB_IJNSB_IJllllEEESE_SY_EEES28_NS22_6thread17LinearCombinationISN_Li1EffLNS29_9ScaleType4KindE0ELNS_15FloatRoundStyleE2ESN_EENS_4gemm15EpilogueDefaultEEEEEvvEEEEvNT_6ParamsE)
        /*07e4*/ 	.short	0x0210
        /*07e6*/ 	.short	0x0470


	//----- nvinfo : EIATTR_SW_WAR
	.align		4
.L_34:
        /*07e8*/ 	.byte	0x04, 0x36
        /*07ea*/ 	.short	(.L_36 - .L_35)
.L_35:
        /*07ec*/ 	.word	0x00000008
.L_36:


//--------------------- .nv.callgraph             --------------------------
	.section	.nv.callgraph,"",@"SHT_CUDA_CALLGRAPH"
	.align	4
	.sectionentsize	8
	.align		4
        /*0000*/ 	.word	0x00000000
	.align		4
        /*0004*/ 	.word	0xffffffff
	.align		4
        /*0008*/ 	.word	0x00000000
	.align		4
        /*000c*/ 	.word	0xfffffffe
	.align		4
        /*0010*/ 	.word	0x00000000
	.align		4
        /*0014*/ 	.word	0xfffffffd
	.align		4
        /*0018*/ 	.word	0x00000000
	.align		4
        /*001c*/ 	.word	0xfffffffc


//--------------------- .nv.constant4             --------------------------
	.section	.nv.constant4,"a",@progbits
	.align	8
	.align		8
.nv.constant4:
        /*0000*/ 	.dword	_ZN39_INTERNAL_46e6c279_4_k_cu_2c68bffb_34674cuda3std3__45__cpo5beginE
	.align		8
        /*0008*/ 	.dword	_ZN39_INTERNAL_46e6c279_4_k_cu_2c68bffb_34674cuda3std3__45__cpo3endE
	.align		8
        /*0010*/ 	.dword	_ZN39_INTERNAL_46e6c279_4_k_cu_2c68bffb_34674cuda3std3__45__cpo6cbeginE
	.align		8
        /*0018*/ 	.dword	_ZN39_INTERNAL_46e6c279_4_k_cu_2c68bffb_34674cuda3std3__45__cpo4cendE
	.align		8
        /*0020*/ 	.dword	_ZN39_INTERNAL_46e6c279_4_k_cu_2c68bffb_34674cuda3std3__441_GLOBAL__N__46e6c279_4_k_cu_2c68bffb_34676ignoreE
	.align		8
        /*0028*/ 	.dword	_ZN39_INTERNAL_46e6c279_4_k_cu_2c68bffb_34674cuda3std3__419piecewise_constructE
	.align		8
        /*0030*/ 	.dword	_ZN39_INTERNAL_46e6c279_4_k_cu_2c68bffb_34674cuda3std3__48in_placeE
	.align		8
        /*0038*/ 	.dword	_ZN39_INTERNAL_46e6c279_4_k_cu_2c68bffb_34674cuda3std6ranges3__45__cpo4swapE
	.align		8
        /*0040*/ 	.dword	_ZN39_INTERNAL_46e6c279_4_k_cu_2c68bffb_34674cuda3std6ranges3__45__cpo9iter_moveE
	.align		8
        /*0048*/ 	.dword	_ZN39_INTERNAL_46e6c279_4_k_cu_2c68bffb_34674cute7productE
	.align		8
        /*0050*/ 	.dword	_ZN39_INTERNAL_46e6c279_4_k_cu_2c68bffb_34674cute1_E


//--------------------- .text._ZN7cutlass13device_kernelINS_4conv6kernel13ConvUniversalINS1_16ConvProblemShapeILNS1_8OperatorE0ELi3EEENS1_10collective14CollectiveConvINS1_46MainloopSm90TmaGmmaWarpSpecializedImplicitGemmILS5_0ELi37ELi3EN4cute5tupleIJNSA_1CILi2EEENSC_ILi1EEESE_EEENS1_36KernelImplicitTmaWarpSpecializedSm90ELi1EEENSB_IJNSC_ILi64EEENSC_ILi128EEENSB_IJNSC_ILi32EEEEEEEEENS_12float_e4m3_tESN_NSA_8TiledMMAINSA_8MMA_AtomIJNSA_4SM904GMMA31MMA_64x128x32_F32E4M3E4M3_SS_TNILNSR_7ScaleInE1ELST_1EEEEEENSA_6LayoutINSB_IJSE_SE_SE_EEENSB_IJNSC_ILi0EEESY_SY_EEEEENSB_IJNSA_10UnderscoreES11_S11_EEEEENS7_6detail26Sm90ImplicitGemmTileTraitsINSA_20SM90_TMA_LOAD_IM2COLENSA_14ComposedLayoutINSA_7SwizzleILi1ELi4ELi3EEENSA_18smem_ptr_flag_bitsILi8EEENSW_INSB_IJNSB_IJNSC_ILi8EEES1C_EEENSB_IJSK_SE_EEENSB_IJSE_NSC_ILi37EEEEEEEEENSB_IJNSB_IJSK_NSC_ILi256EEEEEENSB_IJSE_SY_EEENSB_IJSY_NSC_ILi2048EEEEEEEEEEEEEvEENS15_INSA_23SM90_TMA_LOAD_MULTICASTENS17_IS19_S1B_NSW_INSB_IJNSB_IJS1C_NSC_ILi16EEEEEES1E_S1G_EEENSB_IJS1J_S1K_NSB_IJSY_NSC_ILi4096EEEEEEEEEEEEEvEEEENS_8epilogue10collective6detail29Sm90TmaWarpSpecializedAdapterINS23_15DefaultEpilogueISN_NSB_IJNSB_IJllllEEESE_SY_EEES28_NS22_6thread17LinearCombinationISN_Li1EffLNS29_9ScaleType4KindE0ELNS_15FloatRoundStyleE2ESN_EENS_4gemm15EpilogueDefaultEEEEEvvEEEEvNT_6ParamsE --------------------------
	.section	.text._ZN7cutlass13device_kernelINS_4conv6kernel13ConvUniversalINS1_16ConvProblemShapeILNS1_8OperatorE0ELi3EEENS1_10collective14CollectiveConvINS1_46MainloopSm90TmaGmmaWarpSpecializedImplicitGemmILS5_0ELi37ELi3EN4cute5tupleIJNSA_1CILi2EEENSC_ILi1EEESE_EEENS1_36KernelImplicitTmaWarpSpecializedSm90ELi1EEENSB_IJNSC_ILi64EEENSC_ILi128EEENSB_IJNSC_ILi32EEEEEEEEENS_12float_e4m3_tESN_NSA_8TiledMMAINSA_8MMA_AtomIJNSA_4SM904GMMA31MMA_64x128x32_F32E4M3E4M3_SS_TNILNSR_7ScaleInE1ELST_1EEEEEENSA_6LayoutINSB_IJSE_SE_SE_EEENSB_IJNSC_ILi0EEESY_SY_EEEEENSB_IJNSA_10UnderscoreES11_S11_EEEEENS7_6detail26Sm90ImplicitGemmTileTraitsINSA_20SM90_TMA_LOAD_IM2COLENSA_14ComposedLayoutINSA_7SwizzleILi1ELi4ELi3EEENSA_18smem_ptr_flag_bitsILi8EEENSW_INSB_IJNSB_IJNSC_ILi8EEES1C_EEENSB_IJSK_SE_EEENSB_IJSE_NSC_ILi37EEEEEEEEENSB_IJNSB_IJSK_NSC_ILi256EEEEEENSB_IJSE_SY_EEENSB_IJSY_NSC_ILi2048EEEEEEEEEEEEEvEENS15_INSA_23SM90_TMA_LOAD_MULTICASTENS17_IS19_S1B_NSW_INSB_IJNSB_IJS1C_NSC_ILi16EEEEEES1E_S1G_EEENSB_IJS1J_S1K_NSB_IJSY_NSC_ILi4096EEEEEEEEEEEEEvEEEENS_8epilogue10collective6detail29Sm90TmaWarpSpecializedAdapterINS23_15DefaultEpilogueISN_NSB_IJNSB_IJllllEEESE_SY_EEES28_NS22_6thread17LinearCombinationISN_Li1EffLNS29_9ScaleType4KindE0ELNS_15FloatRoundStyleE2ESN_EENS_4gemm15EpilogueDefaultEEEEEvvEEEEvNT_6ParamsE,"ax",@progbits
	.align	128
.text._ZN7cutlass13device_kernelINS_4conv6kernel13ConvUniversalINS1_16ConvProblemShapeILNS1_8OperatorE0ELi3EEENS1_10collective14CollectiveConvINS1_46MainloopSm90TmaGmmaWarpSpecializedImplicitGemmILS5_0ELi37ELi3EN4cute5tupleIJNSA_1CILi2EEENSC_ILi1EEESE_EEENS1_36KernelImplicitTmaWarpSpecializedSm90ELi1EEENSB_IJNSC_ILi64EEENSC_ILi128EEENSB_IJNSC_ILi32EEEEEEEEENS_12float_e4m3_tESN_NSA_8TiledMMAINSA_8MMA_AtomIJNSA_4SM904GMMA31MMA_64x128x32_F32E4M3E4M3_SS_TNILNSR_7ScaleInE1ELST_1EEEEEENSA_6LayoutINSB_IJSE_SE_SE_EEENSB_IJNSC_ILi0EEESY_SY_EEEEENSB_IJNSA_10UnderscoreES11_S11_EEEEENS7_6detail26Sm90ImplicitGemmTileTraitsINSA_20SM90_TMA_LOAD_IM2COLENSA_14ComposedLayoutINSA_7SwizzleILi1ELi4ELi3EEENSA_18smem_ptr_flag_bitsILi8EEENSW_INSB_IJNSB_IJNSC_ILi8EEES1C_EEENSB_IJSK_SE_EEENSB_IJSE_NSC_ILi37EEEEEEEEENSB_IJNSB_IJSK_NSC_ILi256EEEEEENSB_IJSE_SY_EEENSB_IJSY_NSC_ILi2048EEEEEEEEEEEEEvEENS15_INSA_23SM90_TMA_LOAD_MULTICASTENS17_IS19_S1B_NSW_INSB_IJNSB_IJS1C_NSC_ILi16EEEEEES1E_S1G_EEENSB_IJS1J_S1K_NSB_IJSY_NSC_ILi4096EEEEEEEEEEEEEvEEEENS_8epilogue10collective6detail29Sm90TmaWarpSpecializedAdapterINS23_15DefaultEpilogueISN_NSB_IJNSB_IJllllEEESE_SY_EEES28_NS22_6thread17LinearCombinationISN_Li1EffLNS29_9ScaleType4KindE0ELNS_15FloatRoundStyleE2ESN_EENS_4gemm15EpilogueDefaultEEEEEvvEEEEvNT_6ParamsE:
        .type           _ZN7cutlass13device_kernelINS_4conv6kernel13ConvUniversalINS1_16ConvProblemShapeILNS1_8OperatorE0ELi3EEENS1_10collective14CollectiveConvINS1_46MainloopSm90TmaGmmaWarpSpecializedImplicitGemmILS5_0ELi37ELi3EN4cute5tupleIJNSA_1CILi2EEENSC_ILi1EEESE_EEENS1_36KernelImplicitTmaWarpSpecializedSm90ELi1EEENSB_IJNSC_ILi64EEENSC_ILi128EEENSB_IJNSC_ILi32EEEEEEEEENS_12float_e4m3_tESN_NSA_8TiledMMAINSA_8MMA_AtomIJNSA_4SM904GMMA31MMA_64x128x32_F32E4M3E4M3_SS_TNILNSR_7ScaleInE1ELST_1EEEEEENSA_6LayoutINSB_IJSE_SE_SE_EEENSB_IJNSC_ILi0EEESY_SY_EEEEENSB_IJNSA_10UnderscoreES11_S11_EEEEENS7_6detail26Sm90ImplicitGemmTileTraitsINSA_20SM90_TMA_LOAD_IM2COLENSA_14ComposedLayoutINSA_7SwizzleILi1ELi4ELi3EEENSA_18smem_ptr_flag_bitsILi8EEENSW_INSB_IJNSB_IJNSC_ILi8EEES1C_EEENSB_IJSK_SE_EEENSB_IJSE_NSC_ILi37EEEEEEEEENSB_IJNSB_IJSK_NSC_ILi256EEEEEENSB_IJSE_SY_EEENSB_IJSY_NSC_ILi2048EEEEEEEEEEEEEvEENS15_INSA_23SM90_TMA_LOAD_MULTICASTENS17_IS19_S1B_NSW_INSB_IJNSB_IJS1C_NSC_ILi16EEEEEES1E_S1G_EEENSB_IJS1J_S1K_NSB_IJSY_NSC_ILi4096EEEEEEEEEEEEEvEEEENS_8epilogue10collective6detail29Sm90TmaWarpSpecializedAdapterINS23_15DefaultEpilogueISN_NSB_IJNSB_IJllllEEESE_SY_EEES28_NS22_6thread17LinearCombinationISN_Li1EffLNS29_9ScaleType4KindE0ELNS_15FloatRoundStyleE2ESN_EENS_4gemm15EpilogueDefaultEEEEEvvEEEEvNT_6ParamsE,@function
        .size           _ZN7cutlass13device_kernelINS_4conv6kernel13ConvUniversalINS1_16ConvProblemShapeILNS1_8OperatorE0ELi3EEENS1_10collective14CollectiveConvINS1_46MainloopSm90TmaGmmaWarpSpecializedImplicitGemmILS5_0ELi37ELi3EN4cute5tupleIJNSA_1CILi2EEENSC_ILi1EEESE_EEENS1_36KernelImplicitTmaWarpSpecializedSm90ELi1EEENSB_IJNSC_ILi64EEENSC_ILi128EEENSB_IJNSC_ILi32EEEEEEEEENS_12float_e4m3_tESN_NSA_8TiledMMAINSA_8MMA_AtomIJNSA_4SM904GMMA31MMA_64x128x32_F32E4M3E4M3_SS_TNILNSR_7ScaleInE1ELST_1EEEEEENSA_6LayoutINSB_IJSE_SE_SE_EEENSB_IJNSC_ILi0EEESY_SY_EEEEENSB_IJNSA_10UnderscoreES11_S11_EEEEENS7_6detail26Sm90ImplicitGemmTileTraitsINSA_20SM90_TMA_LOAD_IM2COLENSA_14ComposedLayoutINSA_7SwizzleILi1ELi4ELi3EEENSA_18smem_ptr_flag_bitsILi8EEENSW_INSB_IJNSB_IJNSC_ILi8EEES1C_EEENSB_IJSK_SE_EEENSB_IJSE_NSC_ILi37EEEEEEEEENSB_IJNSB_IJSK_NSC_ILi256EEEEEENSB_IJSE_SY_EEENSB_IJSY_NSC_ILi2048EEEEEEEEEEEEEvEENS15_INSA_23SM90_TMA_LOAD_MULTICASTENS17_IS19_S1B_NSW_INSB_IJNSB_IJS1C_NSC_ILi16EEEEEES1E_S1G_EEENSB_IJS1J_S1K_NSB_IJSY_NSC_ILi4096EEEEEEEEEEEEEvEEEENS_8epilogue10collective6detail29Sm90TmaWarpSpecializedAdapterINS23_15DefaultEpilogueISN_NSB_IJNSB_IJllllEEESE_SY_EEES28_NS22_6thread17LinearCombinationISN_Li1EffLNS29_9ScaleType4KindE0ELNS_15FloatRoundStyleE2ESN_EENS_4gemm15EpilogueDefaultEEEEEvvEEEEvNT_6ParamsE,(.L_x_203 - _ZN7cutlass13device_kernelINS_4conv6kernel13ConvUniversalINS1_16ConvProblemShapeILNS1_8OperatorE0ELi3EEENS1_10collective14CollectiveConvINS1_46MainloopSm90TmaGmmaWarpSpecializedImplicitGemmILS5_0ELi37ELi3EN4cute5tupleIJNSA_1CILi2EEENSC_ILi1EEESE_EEENS1_36KernelImplicitTmaWarpSpecializedSm90ELi1EEENSB_IJNSC_ILi64EEENSC_ILi128EEENSB_IJNSC_ILi32EEEEEEEEENS_12float_e4m3_tESN_NSA_8TiledMMAINSA_8MMA_AtomIJNSA_4SM904GMMA31MMA_64x128x32_F32E4M3E4M3_SS_TNILNSR_7ScaleInE1ELST_1EEEEEENSA_6LayoutINSB_IJSE_SE_SE_EEENSB_IJNSC_ILi0EEESY_SY_EEEEENSB_IJNSA_10UnderscoreES11_S11_EEEEENS7_6detail26Sm90ImplicitGemmTileTraitsINSA_20SM90_TMA_LOAD_IM2COLENSA_14ComposedLayoutINSA_7SwizzleILi1ELi4ELi3EEENSA_18smem_ptr_flag_bitsILi8EEENSW_INSB_IJNSB_IJNSC_ILi8EEES1C_EEENSB_IJSK_SE_EEENSB_IJSE_NSC_ILi37EEEEEEEEENSB_IJNSB_IJSK_NSC_ILi256EEEEEENSB_IJSE_SY_EEENSB_IJSY_NSC_ILi2048EEEEEEEEEEEEEvEENS15_INSA_23SM90_TMA_LOAD_MULTICASTENS17_IS19_S1B_NSW_INSB_IJNSB_IJS1C_NSC_ILi16EEEEEES1E_S1G_EEENSB_IJS1J_S1K_NSB_IJSY_NSC_ILi4096EEEEEEEEEEEEEvEEEENS_8epilogue10collective6detail29Sm90TmaWarpSpecializedAdapterINS23_15DefaultEpilogueISN_NSB_IJNSB_IJllllEEESE_SY_EEES28_NS22_6thread17LinearCombinationISN_Li1EffLNS29_9ScaleType4KindE0ELNS_15FloatRoundStyleE2ESN_EENS_4gemm15EpilogueDefaultEEEEEvvEEEEvNT_6ParamsE)
        .other          _ZN7cutlass13device_kernelINS_4conv6kernel13ConvUniversalINS1_16ConvProblemShapeILNS1_8OperatorE0ELi3EEENS1_10collective14CollectiveConvINS1_46MainloopSm90TmaGmmaWarpSpecializedImplicitGemmILS5_0ELi37ELi3EN4cute5tupleIJNSA_1CILi2EEENSC_ILi1EEESE_EEENS1_36KernelImplicitTmaWarpSpecializedSm90ELi1EEENSB_IJNSC_ILi64EEENSC_ILi128EEENSB_IJNSC_ILi32EEEEEEEEENS_12float_e4m3_tESN_NSA_8TiledMMAINSA_8MMA_AtomIJNSA_4SM904GMMA31MMA_64x128x32_F32E4M3E4M3_SS_TNILNSR_7ScaleInE1ELST_1EEEEEENSA_6LayoutINSB_IJSE_SE_SE_EEENSB_IJNSC_ILi0EEESY_SY_EEEEENSB_IJNSA_10UnderscoreES11_S11_EEEEENS7_6detail26Sm90ImplicitGemmTileTraitsINSA_20SM90_TMA_LOAD_IM2COLENSA_14ComposedLayoutINSA_7SwizzleILi1ELi4ELi3EEENSA_18smem_ptr_flag_bitsILi8EEENSW_INSB_IJNSB_IJNSC_ILi8EEES1C_EEENSB_IJSK_SE_EEENSB_IJSE_NSC_ILi37EEEEEEEEENSB_IJNSB_IJSK_NSC_ILi256EEEEEENSB_IJSE_SY_EEENSB_IJSY_NSC_ILi2048EEEEEEEEEEEEEvEENS15_INSA_23SM90_TMA_LOAD_MULTICASTENS17_IS19_S1B_NSW_INSB_IJNSB_IJS1C_NSC_ILi16EEEEEES1E_S1G_EEENSB_IJS1J_S1K_NSB_IJSY_NSC_ILi4096EEEEEEEEEEEEEvEEEENS_8epilogue10collective6detail29Sm90TmaWarpSpecializedAdapterINS23_15DefaultEpilogueISN_NSB_IJNSB_IJllllEEESE_SY_EEES28_NS22_6thread17LinearCombinationISN_Li1EffLNS29_9ScaleType4KindE0ELNS_15FloatRoundStyleE2ESN_EENS_4gemm15EpilogueDefaultEEEEEvvEEEEvNT_6ParamsE,@"STO_CUDA_ENTRY STV_DEFAULT"
_ZN7cutlass13device_kernelINS_4conv6kernel13ConvUniversalINS1_16ConvProblemShapeILNS1_8OperatorE0ELi3EEENS1_10collective14CollectiveConvINS1_46MainloopSm90TmaGmmaWarpSpecializedImplicitGemmILS5_0ELi37ELi3EN4cute5tupleIJNSA_1CILi2EEENSC_ILi1EEESE_EEENS1_36KernelImplicitTmaWarpSpecializedSm90ELi1EEENSB_IJNSC_ILi64EEENSC_ILi128EEENSB_IJNSC_ILi32EEEEEEEEENS_12float_e4m3_tESN_NSA_8TiledMMAINSA_8MMA_AtomIJNSA_4SM904GMMA31MMA_64x128x32_F32E4M3E4M3_SS_TNILNSR_7ScaleInE1ELST_1EEEEEENSA_6LayoutINSB_IJSE_SE_SE_EEENSB_IJNSC_ILi0EEESY_SY_EEEEENSB_IJNSA_10UnderscoreES11_S11_EEEEENS7_6detail26Sm90ImplicitGemmTileTraitsINSA_20SM90_TMA_LOAD_IM2COLENSA_14ComposedLayoutINSA_7SwizzleILi1ELi4ELi3EEENSA_18smem_ptr_flag_bitsILi8EEENSW_INSB_IJNSB_IJNSC_ILi8EEES1C_EEENSB_IJSK_SE_EEENSB_IJSE_NSC_ILi37EEEEEEEEENSB_IJNSB_IJSK_NSC_ILi256EEEEEENSB_IJSE_SY_EEENSB_IJSY_NSC_ILi2048EEEEEEEEEEEEEvEENS15_INSA_23SM90_TMA_LOAD_MULTICASTENS17_IS19_S1B_NSW_INSB_IJNSB_IJS1C_NSC_ILi16EEEEEES1E_S1G_EEENSB_IJS1J_S1K_NSB_IJSY_NSC_ILi4096EEEEEEEEEEEEEvEEEENS_8epilogue10collective6detail29Sm90TmaWarpSpecializedAdapterINS23_15DefaultEpilogueISN_NSB_IJNSB_IJllllEEESE_SY_EEES28_NS22_6thread17LinearCombinationISN_Li1EffLNS29_9ScaleType4KindE0ELNS_15FloatRoundStyleE2ESN_EENS_4gemm15EpilogueDefaultEEEEEvvEEEEvNT_6ParamsE:
[----:B------:R-:W-:Y:S01]  /*0000*/  LDC R1, c[0x0][0x28] ;  /* 0x00000a00ff017b82 */ /* 0x000fe20000000800 */
[----:B------:R-:W0:Y:S01]  /*0010*/  S2R R10, SR_TID.X ;  /* 0x00000000000a7919 */ /* 0x000e220000002100 */
[----:B------:R-:W-:Y:S01]  /*0020*/  ELECT P0, URZ, PT ;  /* 0x00000000003f782f */ /* 0x000fe20003800000 */
[----:B------:R-:W-:Y:S01]  /*0030*/  BSSY B0, `(.L_x_0) ;  /* 0x0000010000007945 */ /* 0x000fe20003800000 */
[----:B------:R-:W1:Y:S01]  /*0040*/  S2R R11, SR_CTAID.X ;  /* 0x00000000000b7919 */ /* 0x000e620000002500 */
[--C-:B0-----:R-:W-:Y:S02]  /*0050*/  SHF.R.U32.HI R0, RZ, 0x5, R10.reuse ;  /* 0x00000005ff007819 */ /* 0x101fe4000001160a */
[----:B------:R-:W-:-:S03]  /*0060*/  SHF.R.U32.HI R2, RZ, 0x7, R10 ;  /* 0x00000007ff027819 */ /* 0x000fc6000001160a */
[----:B------:R-:W0:Y:S04]  /*0070*/  SHFL.IDX PT, R3, R0, RZ, 0x1f ;  /* 0x00001fff00037589 */ /* 0x000e2800000e0000 */
[----:B------:R2:W3:Y:S01]  /*0080*/  SHFL.IDX PT, R9, R2, RZ, 0x1f ;  /* 0x00001fff02097589 */ /* 0x0004e200000e0000 */
[----:B0-----:R-:W-:-:S13]  /*0090*/  ISETP.NE.OR P0, PT, R3, RZ, !P0 ;  /* 0x000000ff0300720c */ /* 0x001fda0004705670 */
[----:B-123--:R-:W-:Y:S05]  /*00a0*/  @P0 BRA `(.L_x_1) ;  /* 0x0000000000200947 */ /* 0x00efea0003800000 */
[----:B------:R-:W-:Y:S02]  /*00b0*/  ULDC.64 UR4, c[0x0][0x198] ;  /* 0x0000660000047ab9 */ /* 0x000fe40000000a00 */
[----:B------:R-:W-:Y:S02]  /*00c0*/  UIADD3 UR6, UP0, UR4, 0xf0, URZ ;  /* 0x000000f004067890 */ /* 0x000fe4000ff1e03f */
[----:B------:R-:W-:Y:S02]  /*00d0*/  UIADD3 UR4, UP1, UR4, 0x270, URZ ;  /* 0x0000027004047890 */ /* 0x000fe4000ff3e03f */
[----:B------:R-:W-:Y:S02]  /*00e0*/  UIADD3.X UR7, URZ, UR5, URZ, UP0, !UPT ;  /* 0x000000053f077290 */ /* 0x000fe400087fe43f */
[----:B------:R-:W-:-:S07]  /*00f0*/  UIADD3.X UR5, URZ, UR5, URZ, UP1, !UPT ;  /* 0x000000053f057290 */ /* 0x000fce0008ffe43f */
[----:B------:R0:W-:Y:S02]  /*0100*/  UTMACCTL.PF [UR6] ;  /* 0x00000000060079b9 */ /* 0x0001e40008040000 */
[----:B------:R0:W-:Y:S02]  /*0110*/  UTMACCTL.PF [UR4] ;  /* 0x00000000040079b9 */ /* 0x0001e40008040000 */
[----:B0-----:R-:W-:Y:S01]  /*0120*/  NOP ;  /* 0x0000000000007918 */ /* 0x001fe20000000000 */
.L_x_1:
[----:B------:R-:W-:Y:S05]  /*0130*/  BSYNC B0 ;  /* 0x0000000000007941 */ /* 0x000fea0003800000 */
.L_x_0:
[----:B------:R-:W0:Y:S01]  /*0140*/  SHFL.IDX PT, R0, R0, RZ, 0x1f ;  /* 0x00001fff00007589 */ /* 0x000e2200000e0000 */
[----:B------:R-:W-:Y:S02]  /*0150*/  SHF.R.S32.HI R5, RZ, 0x1f, R10 ;  /* 0x0000001fff057819 */ /* 0x000fe4000001140a */
[----:B------:R-:W-:Y:S01]  /*0160*/  I2FP.F32.U32 R6, R11 ;  /* 0x0000000b00067245 */ /* 0x000fe20000201000 */
[----:B------:R-:W1:Y:S01]  /*0170*/  S2R R13, SR_CTAID.Y ;  /* 0x00000000000d7919 */ /* 0x000e620000002600 */
[----:B------:R-:W-:-:S04]  /*0180*/  LEA.HI R5, R5, R10, RZ, 0x7 ;  /* 0x0000000a05057211 */ /* 0x000fc800078f38ff */
[----:B------:R-:W-:-:S05]  /*0190*/  LOP3.LUT R5, R5, 0xffffff80, RZ, 0xc0, !PT ;  /* 0xffffff8005057812 */ /* 0x000fca00078ec0ff */
[----:B------:R-:W-:-:S05]  /*01a0*/  IMAD.IADD R15, R10, 0x1, -R5 ;  /* 0x000000010a0f7824 */ /* 0x000fca00078e0a05 */
[----:B------:R-:W-:-:S04]  /*01b0*/  SHF.R.S32.HI R2, RZ, 0x1f, R15 ;  /* 0x0000001fff027819 */ /* 0x000fc8000001140f */
[----:B------:R-:W-:Y:S02]  /*01c0*/  LEA.HI R2, R2, R15, RZ, 0x3 ;  /* 0x0000000f02027211 */ /* 0x000fe400078f18ff */
[----:B0-----:R-:W-:Y:S02]  /*01d0*/  ISETP.NE.AND P0, PT, R0, RZ, PT ;  /* 0x000000ff0000720c */ /* 0x001fe40003f05270 */
[--C-:B------:R-:W-:Y:S02]  /*01e0*/  SHF.R.S32.HI R4, RZ, 0x3, R2.reuse ;  /* 0x00000003ff047819 */ /* 0x100fe40000011402 */
[----:B------:R-:W-:Y:S02]  /*01f0*/  SHF.R.S32.HI R5, RZ, 0x1f, R2 ;  /* 0x0000001fff057819 */ /* 0x000fe40000011402 */
[----:B------:R-:W-:-:S07]  /*0200*/  SHF.R.S32.HI R7, RZ, 0x1f, R0 ;  /* 0x0000001fff077819 */ /* 0x000fce0000011400 */
[----:B-1----:R-:W-:Y:S05]  /*0210*/  @P0 BRA `(.L_x_2) ;  /* 0x00000004006c0947 */ /* 0x002fea0003800000 */
[----:B------:R-:W-:Y:S01]  /*0220*/  ELECT P0, URZ, PT ;  /* 0x00000000003f782f */ /* 0x000fe20003800000 */
[----:B------:R-:W-:-:S12]  /*0230*/  BSSY B0, `(.L_x_2) ;  /* 0x0000059000007945 */ /* 0x000fd80003800000 */
[----:B------:R-:W-:Y:S05]  /*0240*/  @!P0 BRA `(.L_x_3) ;  /* 0x00000004005c8947 */ /* 0x000fea0003800000 */
[----:B------:R-:W0:Y:S01]  /*0250*/  S2UR UR8, SR_CgaCtaId ;  /* 0x00000000000879c3 */ /* 0x000e220000008800 */
[----:B------:R-:W-:Y:S01]  /*0260*/  UMOV UR4, 0x400 ;  /* 0x0000040000047882 */ /* 0x000fe20000000000 */
[----:B------:R-:W-:Y:S01]  /*0270*/  UMOV UR5, 0x1 ;  /* 0x0000000100057882 */ /* 0x000fe20000000000 */
[----:B------:R-:W-:Y:S02]  /*0280*/  UMOV UR6, 0x2 ;  /* 0x0000000200067882 */ /* 0x000fe40000000000 */
[----:B------:R-:W-:-:S04]  /*0290*/  UIADD3 UR6, -UR6, 0x100000, URZ ;  /* 0x0010000006067890 */ /* 0x000fc8000fffe13f */
[----:B------:R-:W-:Y:S02]  /*02a0*/  USHF.L.U32 UR7, UR6, 0xb, URZ ;  /* 0x0000000b06077899 */ /* 0x000fe4000800063f */
[----:B------:R-:W-:Y:S02]  /*02b0*/  USHF.L.U32 UR6, UR6, 0x1, URZ ;  /* 0x0000000106067899 */ /* 0x000fe4000800063f */
[----:B0-----:R-:W-:Y:S02]  /*02c0*/  ULEA UR8, UR8, UR4, 0x18 ;  /* 0x0000000408087291 */ /* 0x001fe4000f8ec03f */
[----:B------:R-:W-:-:S04]  /*02d0*/  UIADD3 UR4, -UR5, 0x100000, URZ ;  /* 0x0010000005047890 */ /* 0x000fc8000fffe13f */
[----:B------:R-:W-:Y:S02]  /*02e0*/  USHF.L.U32 UR5, UR4, 0xb, URZ ;  /* 0x0000000b04057899 */ /* 0x000fe4000800063f */
[----:B------:R-:W-:Y:S01]  /*02f0*/  USHF.L.U32 UR4, UR4, 0x1, URZ ;  /* 0x0000000104047899 */ /* 0x000fe2000800063f */
[----:B------:R-:W0:Y:S11]  /*0300*/  FENCE.VIEW.ASYNC.S ;  /* 0x00000000000073c6 */ /* 0x000e360000000000 */
[----:B0-----:R0:W1:Y:S01]  /*0310*/  SYNCS.EXCH.64 URZ, [UR8+0x37800], UR4 ;  /* 0x03780004083f75b2 */ /* 0x0010620008000100 */
[----:B------:R0:W2:Y:S01]  /*0320*/  SYNCS.EXCH.64 URZ, [UR8+0x37928], UR6 ;  /* 0x03792806083f75b2 */ /* 0x0000a20008000100 */
[----:B------:R0:W3:Y:S01]  /*0330*/  SYNCS.EXCH.64 URZ, [UR8+0x37808], UR4 ;  /* 0x03780804083f75b2 */ /* 0x0000e20008000100 */
[----:B------:R0:W4:Y:S01]  /*0340*/  SYNCS.EXCH.64 URZ, [UR8+0x37930], UR6 ;  /* 0x03793006083f75b2 */ /* 0x0001220008000100 */
[----:B------:R0:W0:Y:S01]  /*0350*/  SYNCS.EXCH.64 URZ, [UR8+0x37810], UR4 ;  /* 0x03781004083f75b2 */ /* 0x0000220008000100 */
        /* <DEDUP_REMOVED lines=69> */
[----:B-1234-:R-:W-:Y:S01]  /*07b0*/  NOP ;  /* 0x0000000000007918 */ /* 0x01efe20000000000 */
.L_x_3:
[----:B0-----:R-:W-:Y:S05]  /*07c0*/  BSYNC B0 ;  /* 0x0000000000007941 */ /* 0x001fea0003800000 */
.L_x_2:
[----:B------:R-:W-:Y:S01]  /*07d0*/  ULDC UR4, c[0x0][0x150] ;  /* 0x0000540000047ab9 */ /* 0x000fe20000000800 */
[----:B------:R-:W-:Y:S01]  /*07e0*/  LEA.HI R5, R5, R4, RZ, 0x2 ;  /* 0x0000000405057211 */ /* 0x000fe200078f10ff */
[----:B------:R-:W-:Y:S01]  /*07f0*/  FMUL R6, R6, UR4 ;  /* 0x0000000406067c20 */ /* 0x000fe20008400000 */
[----:B------:R-:W-:Y:S01]  /*0800*/  LEA.HI R7, R7, R0, RZ, 0x2 ;  /* 0x0000000007077211 */ /* 0x000fe200078f10ff */
[----:B------:R-:W-:Y:S01]  /*0810*/  ULDC UR4, c[0x0][0x154] ;  /* 0x0000550000047ab9 */ /* 0x000fe20000000800 */
[----:B------:R-:W-:Y:S01]  /*0820*/  LOP3.LUT R5, R5, 0xfffffffc, RZ, 0xc0, !PT ;  /* 0xfffffffc05057812 */ /* 0x000fe200078ec0ff */
[----:B------:R-:W0:Y:S01]  /*0830*/  LDC R12, c[0x0][0x140] ;  /* 0x00005000ff0c7b82 */ /* 0x000e220000000800 */
[----:B------:R-:W-:Y:S01]  /*0840*/  LOP3.LUT R7, R7, 0x3ffffffc, RZ, 0xc0, !PT ;  /* 0x3ffffffc07077812 */ /* 0x000fe200078ec0ff */
[----:B------:R-:W1:Y:S01]  /*0850*/  F2I.U32.TRUNC.NTZ R6, R6 ;  /* 0x0000000600067305 */ /* 0x000e62000020f000 */
[----:B------:R-:W-:Y:S01]  /*0860*/  I2FP.F32.U32 R2, R13 ;  /* 0x0000000d00027245 */ /* 0x000fe20000201000 */
[----:B------:R-:W-:Y:S01]  /*0870*/  IMAD.IADD R5, R4, 0x1, -R5 ;  /* 0x0000000104057824 */ /* 0x000fe200078e0a05 */
[----:B------:R-:W-:Y:S01]  /*0880*/  LOP3.LUT P0, RZ, R15, 0x7, RZ, 0xc0, !PT ;  /* 0x000000070fff7812 */ /* 0x000fe2000780c0ff */
[----:B------:R-:W-:Y:S01]  /*0890*/  IMAD.IADD R0, R0, 0x1, -R7 ;  /* 0x0000000100007824 */ /* 0x000fe200078e0a07 */
[----:B------:R-:W-:Y:S01]  /*08a0*/  ISETP.NE.AND P3, PT, R9, 0x1, PT ;  /* 0x000000010900780c */ /* 0x000fe20003f65270 */
[----:B------:R-:W-:Y:S01]  /*08b0*/  FMUL R8, R2, UR4 ;  /* 0x0000000402087c20 */ /* 0x000fe20008400000 */
[----:B------:R-:W-:Y:S01]  /*08c0*/  ULDC UR4, c[0x0][0x144] ;  /* 0x0000510000047ab9 */ /* 0x000fe20000000800 */
[----:B------:R-:W-:Y:S01]  /*08d0*/  IMAD R5, R0, 0x4, R5 ;  /* 0x0000000400057824 */ /* 0x000fe200078e0205 */
[----:B------:R-:W-:Y:S01]  /*08e0*/  NOP ;  /* 0x0000000000007918 */ /* 0x000fe20000000000 */
[----:B------:R-:W-:-:S02]  /*08f0*/  NOP ;  /* 0x0000000000007918 */ /* 0x000fc40000000000 */
[----:B------:R-:W2:Y:S01]  /*0900*/  F2I.U32.TRUNC.NTZ R8, R8 ;  /* 0x0000000800087305 */ /* 0x000ea2000020f000 */
[----:B------:R-:W-:Y:S01]  /*0910*/  LEA.HI R0, R5, R5, RZ, 0x1 ;  /* 0x0000000505007211 */ /* 0x000fe200078f08ff */
[----:B-1----:R-:W-:-:S03]  /*0920*/  IMAD.MOV R2, RZ, RZ, -R6 ;  /* 0x000000ffff027224 */ /* 0x002fc600078e0a06 */
[----:B------:R-:W-:Y:S01]  /*0930*/  LOP3.LUT R0, R0, 0xfffffffe, RZ, 0xc0, !PT ;  /* 0xfffffffe00007812 */ /* 0x000fe200078ec0ff */
[----:B------:R-:W-:Y:S01]  /*0940*/  IMAD R7, R2, UR4, R11 ;  /* 0x0000000402077c24 */ /* 0x000fe2000f8e020b */
[----:B------:R-:W-:Y:S01]  /*0950*/  ULDC UR4, c[0x0][0x148] ;  /* 0x0000520000047ab9 */ /* 0x000fe20000000800 */
[C---:B------:R-:W-:Y:S01]  /*0960*/  IMAD.SHL.U32 R2, R5.reuse, 0x4, RZ ;  /* 0x0000000405027824 */ /* 0x040fe200078e00ff */
[----:B0-----:R-:W-:Y:S01]  /*0970*/  ISETP.EQ.U32.AND P1, PT, R12, 0x1, PT ;  /* 0x000000010c00780c */ /* 0x001fe20003f22070 */
[----:B------:R-:W-:-:S03]  /*0980*/  IMAD.IADD R0, R5, 0x1, -R0 ;  /* 0x0000000105007824 */ /* 0x000fc600078e0a00 */
[----:B------:R-:W-:Y:S01]  /*0990*/  LOP3.LUT R2, R5, 0xc, R2, 0x78, !PT ;  /* 0x0000000c05027812 */ /* 0x000fe200078e7802 */
[----:B--2---:R-:W-:Y:S01]  /*09a0*/  IMAD.MOV R6, RZ, RZ, -R8 ;  /* 0x000000ffff067224 */ /* 0x004fe200078e0a08 */
[----:B------:R-:W-:Y:S02]  /*09b0*/  ISETP.NE.AND P4, PT, R0, R7, PT ;  /* 0x000000070000720c */ /* 0x000fe40003f85270 */
[----:B------:R-:W-:Y:S01]  /*09c0*/  SHF.R.S32.HI R0, RZ, 0x1f, R3 ;  /* 0x0000001fff007819 */ /* 0x000fe20000011403 */
[----:B------:R-:W-:Y:S01]  /*09d0*/  IMAD R5, R6, UR4, R13 ;  /* 0x0000000406057c24 */ /* 0x000fe2000f8e020d */
[----:B------:R-:W-:Y:S02]  /*09e0*/  ISETP.LT.U32.AND P0, PT, R2, 0x2, !P0 ;  /* 0x000000020200780c */ /* 0x000fe40004701070 */
[----:B------:R-:W-:-:S04]  /*09f0*/  LEA.HI R0, R0, R3, RZ, 0x2 ;  /* 0x0000000300007211 */ /* 0x000fc800078f10ff */
[----:B------:R-:W-:-:S03]  /*0a00*/  LOP3.LUT R0, R0, 0xfffffffc, RZ, 0xc0, !PT ;  /* 0xfffffffc00007812 */ /* 0x000fc600078ec0ff */
[----:B------:R-:W-:Y:S02]  /*0a10*/  @P4 LEA.HI R4, R2, R2, RZ, 0x1 ;  /* 0x0000000202044211 */ /* 0x000fe400078f08ff */
[----:B------:R-:W-:Y:S02]  /*0a20*/  IMAD.IADD R8, R3, 0x1, -R0 ;  /* 0x0000000103087824 */ /* 0x000fe400078e0a00 */
[----:B------:R-:W-:-:S03]  /*0a30*/  @P4 SHF.R.S32.HI R4, RZ, 0x1, R4 ;  /* 0x00000001ff044819 */ /* 0x000fc60000011404 */
[----:B------:R-:W-:Y:S02]  /*0a40*/  LOP3.LUT P2, RZ, R9, R8, RZ, 0xfc, !PT ;  /* 0x0000000809ff7212 */ /* 0x000fe4000784fcff */
[----:B------:R-:W-:Y:S01]  /*0a50*/  @P4 ISETP.NE.AND P5, PT, R4, R5, PT ;  /* 0x000000050400420c */ /* 0x000fe20003fa5270 */
[----:B------:R-:W-:Y:S01]  /*0a60*/  IMAD.MOV.U32 R4, RZ, RZ, 0x1 ;  /* 0x00000001ff047424 */ /* 0x000fe200078e00ff */
[----:B------:R-:W-:Y:S02]  /*0a70*/  SEL R3, RZ, 0x1, P2 ;  /* 0x00000001ff037807 */ /* 0x000fe40001000000 */
[----:B------:R-:W-:Y:S02]  /*0a80*/  SEL R5, RZ, 0x1, !P0 ;  /* 0x00000001ff057807 */ /* 0x000fe40004000000 */
[----:B------:R-:W-:Y:S02]  /*0a90*/  @P4 SEL R4, RZ, 0x1, P5 ;  /* 0x00000001ff044807 */ /* 0x000fe40002800000 */
[----:B------:R-:W-:-:S02]  /*0aa0*/  SEL R3, R3, 0x2, P3 ;  /* 0x0000000203037807 */ /* 0x000fc40001800000 */
[----:B------:R-:W-:Y:S01]  /*0ab0*/  LOP3.LUT R4, R4, R5, RZ, 0xc0, !PT ;  /* 0x0000000504047212 */ /* 0x000fe200078ec0ff */
[----:B------:R-:W-:Y:S06]  /*0ac0*/  @!P1 BRA `(.L_x_4) ;  /* 0x0000000000089947 */ /* 0x000fec0003800000 */
[----:B------:R-:W-:Y:S01]  /*0ad0*/  UCGABAR_ARV ;  /* 0x00000000000079c7 */ /* 0x000fe20008000000 */
[----:B------:R-:W-:Y:S05]  /*0ae0*/  BRA `(.L_x_5) ;  /* 0x0000000000047947 */ /* 0x000fea0003800000 */
.L_x_4:
[----:B------:R-:W-:Y:S01]  /*0af0*/  NOP ;  /* 0x0000000000007918 */ /* 0x000fe20000000000 */
.L_x_5:
[----:B------:R-:W-:Y:S01]  /*0b00*/  ULDC.64 UR4, c[0x0][0x618] ;  /* 0x0001860000047ab9 */ /* 0x000fe20000000a00 */
[----:B------:R-:W-:Y:S01]  /*0b10*/  ULDC.64 UR12, c[0x0][0x208] ;  /* 0x00008200000c7ab9 */ /* 0x000fe20000000a00 */
[----:B------:R-:W-:-:S04]  /*0b20*/  ISETP.NE.U32.AND P0, PT, RZ, UR4, PT ;  /* 0x00000004ff007c0c */ /* 0x000fc8000bf05070 */
[----:B------:R-:W-:-:S13]  /*0b30*/  ISETP.NE.AND.EX P0, PT, RZ, UR5, PT, P0 ;  /* 0x00000005ff007c0c */ /* 0x000fda000bf05300 */
[----:B------:R-:W-:Y:S05]  /*0b40*/  @!P0 BRA `(.L_x_6) ;  /* 0x00000000001c8947 */ /* 0x000fea0003800000 */
[----:B------:R-:W0:Y:S02]  /*0b50*/  LDC.64 R6, c[0x0][0x618] ;  /* 0x00018600ff067b82 */ /* 0x000e240000000a00 */
[----:B0-----:R-:W2:Y:S02]  /*0b60*/  LDG.E.64 R6, desc[UR12][R6.64] ;  /* 0x0000000c06067981 */ /* 0x001ea4000c1e1b00 */
[----:B--2---:R-:W-:-:S04]  /*0b70*/  ISETP.NE.U32.AND P0, PT, R6, RZ, PT ;  /* 0x000000ff0600720c */ /* 0x004fc80003f05070 */
[----:B------:R-:W-:-:S13]  /*0b80*/  ISETP.NE.AND.EX P0, PT, R7, RZ, PT, P0 ;  /* 0x000000ff0700720c */ /* 0x000fda0003f05300 */
[----:B------:R-:W-:Y:S05]  /*0b90*/  @!P0 BRA `(.L_x_6) ;  /* 0x0000000000088947 */ /* 0x000fea0003800000 */
[----:B------:R0:W5:Y:S01]  /*0ba0*/  LD.E R0, desc[UR12][R6.64] ;  /* 0x0000000c06007980 */ /* 0x000162000c101900 */
[----:B------:R-:W-:Y:S05]  /*0bb0*/  BRA `(.L_x_7) ;  /* 0x0000000000207947 */ /* 0x000fea0003800000 */
.L_x_6:
[----:B------:R-:W-:Y:S02]  /*0bc0*/  ULDC.64 UR4, c[0x0][0x608] ;  /* 0x0001820000047ab9 */ /* 0x000fe40000000a00 */
[----:B------:R-:W-:-:S04]  /*0bd0*/  ISETP.NE.U32.AND P0, PT, RZ, UR4, PT ;  /* 0x00000004ff007c0c */ /* 0x000fc8000bf05070 */
[----:B------:R-:W-:-:S13]  /*0be0*/  ISETP.NE.AND.EX P0, PT, RZ, UR5, PT, P0 ;  /* 0x00000005ff007c0c */ /* 0x000fda000bf05300 */
[----:B------:R-:W-:Y:S05]  /*0bf0*/  @!P0 BRA `(.L_x_8) ;  /* 0x00000000000c8947 */ /* 0x000fea0003800000 */
[----:B------:R-:W0:Y:S02]  /*0c00*/  LDC.64 R6, c[0x0][0x608] ;  /* 0x00018200ff067b82 */ /* 0x000e240000000a00 */
[----:B0-----:R1:W5:Y:S01]  /*0c10*/  LDG.E R0, desc[UR12][R6.64] ;  /* 0x0000000c06007981 */ /* 0x001362000c1e1900 */
[----:B------:R-:W-:Y:S05]  /*0c20*/  BRA `(.L_x_7) ;  /* 0x0000000000047947 */ /* 0x000fea0003800000 */
.L_x_8:
[----:B------:R-:W2:Y:S02]  /*0c30*/  LDC R0, c[0x0][0x600] ;  /* 0x00018000ff007b82 */ /* 0x000ea40000000800 */
.L_x_7:
[----:B------:R-:W-:Y:S02]  /*0c40*/  ULDC.64 UR4, c[0x0][0x620] ;  /* 0x0001880000047ab9 */ /* 0x000fe40000000a00 */
[----:B------:R-:W-:-:S04]  /*0c50*/  ISETP.NE.U32.AND P0, PT, RZ, UR4, PT ;  /* 0x00000004ff007c0c */ /* 0x000fc8000bf05070 */
[----:B------:R-:W-:-:S13]  /*0c60*/  ISETP.NE.AND.EX P0, PT, RZ, UR5, PT, P0 ;  /* 0x00000005ff007c0c */ /* 0x000fda000bf05300 */
[----:B------:R-:W-:Y:S05]  /*0c70*/  @!P0 BRA `(.L_x_9) ;  /* 0x00000000001c8947 */ /* 0x000fea0003800000 */
[----:B01----:R-:W0:Y:S02]  /*0c80*/  LDC.64 R6, c[0x0][0x620] ;  /* 0x00018800ff067b82 */ /* 0x003e240000000a00 */
[----:B0-----:R-:W3:Y:S02]  /*0c90*/  LDG.E.64 R6, desc[UR12][R6.64] ;  /* 0x0000000c06067981 */ /* 0x001ee4000c1e1b00 */
[----:B---3--:R-:W-:-:S04]  /*0ca0*/  ISETP.NE.U32.AND P0, PT, R6, RZ, PT ;  /* 0x000000ff0600720c */ /* 0x008fc80003f05070 */
[----:B------:R-:W-:-:S13]  /*0cb0*/  ISETP.NE.AND.EX P0, PT, R7, RZ, PT, P0 ;  /* 0x000000ff0700720c */ /* 0x000fda0003f05300 */
[----:B------:R-:W-:Y:S05]  /*0cc0*/  @!P0 BRA `(.L_x_9) ;  /* 0x0000000000088947 */ /* 0x000fea0003800000 */
[----:B------:R0:W5:Y:S01]  /*0cd0*/  LD.E R6, desc[UR12][R6.64] ;  /* 0x0000000c06067980 */ /* 0x000162000c101900 */
[----:B------:R-:W-:Y:S05]  /*0ce0*/  BRA `(.L_x_10) ;  /* 0x0000000000207947 */ /* 0x000fea0003800000 */
.L_x_9:
[----:B------:R-:W-:Y:S02]  /*0cf0*/  ULDC.64 UR4, c[0x0][0x610] ;  /* 0x0001840000047ab9 */ /* 0x000fe40000000a00 */
[----:B------:R-:W-:-:S04]  /*0d00*/  ISETP.NE.U32.AND P0, PT, RZ, UR4, PT ;  /* 0x00000004ff007c0c */ /* 0x000fc8000bf05070 */
[----:B------:R-:W-:-:S13]  /*0d10*/  ISETP.NE.AND.EX P0, PT, RZ, UR5, PT, P0 ;  /* 0x00000005ff007c0c */ /* 0x000fda000bf05300 */
[----:B------:R-:W-:Y:S05]  /*0d20*/  @!P0 BRA `(.L_x_11) ;  /* 0x00000000000c8947 */ /* 0x000fea0003800000 */
[----:B01----:R-:W0:Y:S02]  /*0d30*/  LDC.64 R6, c[0x0][0x610] ;  /* 0x00018400ff067b82 */ /* 0x003e240000000a00 */
[----:B0-----:R1:W5:Y:S01]  /*0d40*/  LDG.E R6, desc[UR12][R6.64] ;  /* 0x0000000c06067981 */ /* 0x001362000c1e1900 */
[----:B------:R-:W-:Y:S05]  /*0d50*/  BRA `(.L_x_10) ;  /* 0x0000000000047947 */ /* 0x000fea0003800000 */
.L_x_11:
[----:B01----:R-:W3:Y:S02]  /*0d60*/  LDC R6, c[0x0][0x604] ;  /* 0x00018100ff067b82 */ /* 0x003ee40000000800 */
.L_x_10:
[----:B------:R-:W4:Y:S01]  /*0d70*/  LDC R5, c[0x0][0x3e8] ;  /* 0x0000fa00ff057b82 */ /* 0x000f220000000800 */
[----:B------:R-:W-:Y:S01]  /*0d80*/  ULDC UR4, c[0x0][0x3dc] ;  /* 0x0000f70000047ab9 */ /* 0x000fe20000000800 */
[----:B------:R-:W-:Y:S01]  /*0d90*/  ULDC.64 UR6, c[0x0][0x3e0] ;  /* 0x0000f80000067ab9 */ /* 0x000fe20000000a00 */
[----:B------:R-:W-:Y:S02]  /*0da0*/  UIADD3 UR4, UR4, 0x1f, URZ ;  /* 0x0000001f04047890 */ /* 0x000fe4000fffe03f */
[----:B------:R-:W-:Y:S02]  /*0db0*/  UIMAD UR6, UR7, UR6, URZ ;  /* 0x00000006070672a4 */ /* 0x000fe4000f8e023f */
[----:B------:R-:W-:-:S04]  /*0dc0*/  USHF.R.S32.HI UR5, URZ, 0x1f, UR4 ;  /* 0x0000001f3f057899 */ /* 0x000fc80008011404 */
[----:B------:R-:W-:-:S04]  /*0dd0*/  ULEA.HI UR5, UR5, UR4, URZ, 0x5 ;  /* 0x0000000405057291 */ /* 0x000fc8000f8f283f */
[----:B------:R-:W-:Y:S01]  /*0de0*/  USHF.R.S32.HI UR15, URZ, 0x5, UR5 ;  /* 0x000000053f0f7899 */ /* 0x000fe20008011405 */
[----:B----4-:R-:W-:-:S05]  /*0df0*/  IMAD R5, R5, UR6, RZ ;  /* 0x0000000605057c24 */ /* 0x010fca000f8e02ff */
[----:B------:R-:W-:Y:S01]  /*0e00*/  IMAD R5, R5, UR15, RZ ;  /* 0x0000000f05057c24 */ /* 0x000fe2000f8e02ff */
[----:B------:R-:W-:Y:S06]  /*0e10*/  @!P1 BRA `(.L_x_12) ;  /* 0x00000000000c9947 */ /* 0x000fec0003800000 */
[----:B------:R-:W-:Y:S01]  /*0e20*/  UCGABAR_WAIT ;  /* 0x0000000000007dc7 */ /* 0x000fe20008000000 */
[----:B------:R-:W-:Y:S01]  /*0e30*/  CCTL.IVALL ;  /* 0x00000000ff00798f */ /* 0x000fe20002000000 */
[----:B------:R-:W-:Y:S05]  /*0e40*/  BRA `(.L_x_13) ;  /* 0x0000000000047947 */ /* 0x000fea0003800000 */
.L_x_12:
[----:B------:R-:W-:Y:S06]  /*0e50*/  BAR.SYNC.DEFER_BLOCKING 0x0 ;  /* 0x0000000000007b1d */ /* 0x000fec0000010000 */
.L_x_13:
[----:B------:R-:W-:-:S13]  /*0e60*/  ISETP.NE.AND P0, PT, R9, RZ, PT ;  /* 0x000000ff0900720c */ /* 0x000fda0003f05270 */
[----:B------:R-:W-:Y:S05]  /*0e70*/  @!P0 BRA `(.L_x_14) ;  /* 0x0000005000408947 */ /* 0x000fea0003800000 */
[----:B------:R-:W-:-:S13]  /*0e80*/  ISETP.NE.AND P0, PT, R9, 0x1, PT ;  /* 0x000000010900780c */ /* 0x000fda0003f05270 */
[----:B------:R-:W-:Y:S05]  /*0e90*/  @P0 EXIT ;  /* 0x000000000000094d */ /* 0x000fea0003800000 */
[----:B------:R-:W-:Y:S01]  /*0ea0*/  ISETP.GE.AND P0, PT, R5, 0x1, PT ;  /* 0x000000010500780c */ /* 0x000fe20003f06270 */
[----:B------:R-:W-:Y:S01]  /*0eb0*/  UMOV UR4, URZ ;  /* 0x0000003f00047c82 */ /* 0x000fe20008000000 */
[----:B------:R-:W-:Y:S02]  /*0ec0*/  CS2R R86, SRZ ;  /* 0x0000000000567805 */ /* 0x000fe4000001ff00 */
[----:B------:R-:W-:Y:S02]  /*0ed0*/  CS2R R24, SRZ ;  /* 0x0000000000187805 */ /* 0x000fe4000001ff00 */
[----:B------:R-:W-:Y:S02]  /*0ee0*/  CS2R R26, SRZ ;  /* 0x00000000001a7805 */ /* 0x000fe4000001ff00 */
[----:B------:R-:W-:Y:S02]  /*0ef0*/  CS2R R28, SRZ ;  /* 0x00000000001c7805 */ /* 0x000fe4000001ff00 */
[----:B------:R-:W-:-:S02]  /*0f00*/  CS2R R30, SRZ ;  /* 0x00000000001e7805 */ /* 0x000fc4000001ff00 */
[----:B------:R-:W-:Y:S02]  /*0f10*/  CS2R R32, SRZ ;  /* 0x0000000000207805 */ /* 0x000fe4000001ff00 */
        /* <DEDUP_REMOVED lines=25> */
[----:B------:R-:W-:Y:S01]  /*10b0*/  CS2R R84, SRZ ;  /* 0x0000000000547805 */ /* 0x000fe2000001ff00 */
[----:B------:R-:W-:Y:S06]  /*10c0*/  @!P0 BRA `(.L_x_15) ;  /* 0x0000000000648947 */ /* 0x000fec0003800000 */
[----:B01----:R-:W-:-:S04]  /*10d0*/  LOP3.LUT R7, R3, 0x1, RZ, 0xfc, !PT ;  /* 0x0000000103077812 */ /* 0x003fc800078efcff */
[----:B------:R-:W-:-:S13]  /*10e0*/  ISETP.NE.AND P0, PT, R7, 0x3, PT ;  /* 0x000000030700780c */ /* 0x000fda0003f05270 */
[----:B------:R-:W-:Y:S05]  /*10f0*/  @!P0 BRA `(.L_x_16) ;  /* 0x0000000000048947 */ /* 0x000fea0003800000 */
[----:B------:R-:W-:Y:S01]  /*1100*/  BPT.TRAP 0x1 ;  /* 0x000000040000795c */ /* 0x000fe20000300000 */
.L_x_16:
[----:B------:R-:W0:Y:S01]  /*1110*/  S2UR UR5, SR_CgaCtaId ;  /* 0x00000000000579c3 */ /* 0x000e220000008800 */
[----:B------:R-:W-:Y:S01]  /*1120*/  SHF.L.U32 R7, RZ, 0x1f, RZ ;  /* 0x0000001fff077819 */ /* 0x000fe200000006ff */
[----:B------:R-:W-:Y:S02]  /*1130*/  UMOV UR4, 0x400 ;  /* 0x0000040000047882 */ /* 0x000fe40000000000 */
[----:B0-----:R-:W-:-:S12]  /*1140*/  ULEA UR4, UR5, UR4, 0x18 ;  /* 0x0000000405047291 */ /* 0x001fd8000f8ec03f */
.L_x_17:
[----:B0-----:R-:W-:-:S04]  /*1150*/  IMAD.U32 R8, RZ, RZ, UR4 ;  /* 0x00000004ff087e24 */ /* 0x001fc8000f8e00ff */
[----:B------:R0:W1:Y:S03]  /*1160*/  SYNCS.PHASECHK.TRANS64.TRYWAIT P0, [R8+URZ+0x37800], R7 ;  /* 0x03780007080075a7 */ /* 0x000066000800017f */
[----:B-1----:R-:W-:Y:S05]  /*1170*/  @!P0 NANOSLEEP.SYNCS 0x989680 ;  /* 0x009896800000895d */ /* 0x002fea0003900000 */
[----:B------:R-:W1:Y:S02]  /*1180*/  @!P0 SYNCS.PHASECHK.TRANS64 P0, [R8+URZ+0x37800], R7 ;  /* 0x03780007080085a7 */ /* 0x000e64000800007f */
[----:B-1----:R-:W-:Y:S05]  /*1190*/  @!P0 BRA `(.L_x_17) ;  /* 0xfffffffc00ec8947 */ /* 0x002fea000383ffff */
[----:B------:R-:W-:Y:S01]  /*11a0*/  UIADD3 UR5, UR4, 0x12800, URZ ;  /* 0x0001280004057890 */ /* 0x000fe2000fffe03f */
[----:B------:R-:W-:Y:S01]  /*11b0*/  WARPGROUP.ARRIVE ;  /* 0x00000000000079c5 */ /* 0x000fe20000000000 */
[----:B------:R-:W-:Y:S02]  /*11c0*/  USHF.R.U32.HI UR4, URZ, 0x4, UR4 ;  /* 0x000000043f047899 */ /* 0x000fe40008011604 */
[----:B------:R-:W-:Y:S02]  /*11d0*/  USHF.R.U32.HI UR5, URZ, 0x4, UR5 ;  /* 0x000000043f057899 */ /* 0x000fe40008011605 */
[----:B------:R-:W-:Y:S02]  /*11e0*/  ULOP3.LUT UR4, UR4, 0x3fff, URZ, 0xc0, !UPT ;  /* 0x00003fff04047892 */ /* 0x000fe4000f8ec03f */
[----:B------:R-:W-:Y:S02]  /*11f0*/  ULOP3.LUT UR5, UR5, 0x3fff, URZ, 0xc0, !UPT ;  /* 0x00003fff05057892 */ /* 0x000fe4000f8ec03f */
[----:B------:R-:W-:-:S02]  /*1200*/  ULOP3.LUT UR4, UR4, 0x10000, URZ, 0xfc, !UPT ;  /* 0x0001000004047892 */ /* 0x000fc4000f8efc3f */
[----:B------:R-:W-:Y:S01]  /*1210*/  ULOP3.LUT UR6, UR5, 0x10000, URZ, 0xfc, !UPT ;  /* 0x0001000005067892 */ /* 0x000fe2000f8efc3f */
[----:B------:R-:W-:Y:S02]  /*1220*/  UMOV UR7, 0xc0000010 ;  /* 0xc000001000077882 */ /* 0x000fe40000000000 */
[----:B------:R-:W-:-:S06]  /*1230*/  UMOV UR5, 0xc0000010 ;  /* 0xc000001000057882 */ /* 0x000fcc0000000000 */
[----:B------:R-:W-:Y:S01]  /*1240*/  QGMMA.64x128x32.F32.E4M3.E4M3 R24, gdesc[UR4], RZ, !UPT, gsb0 ;  /* 0x01e00000041879f3 */ /* 0x000fe2000c0008ff */
[----:B------:R-:W-:-:S05]  /*1250*/  UMOV UR4, 0x1 ;  /* 0x0000000100047882 */ /* 0x000fca0000000000 */
.L_x_15:
[----:B0-----:R-:W-:-:S05]  /*1260*/  VIMNMX R8, R5, 0x1, PT ;  /* 0x0000000105087848 */ /* 0x001fca0003fe0100 */
[----:B-1----:R-:W-:-:S05]  /*1270*/  IMAD.IADD R7, R5, 0x1, -R8 ;  /* 0x0000000105077824 */ /* 0x002fca00078e0a08 */
[----:B------:R-:W-:-:S13]  /*1280*/  ISETP.GE.AND P0, PT, R7, 0x1, PT ;  /* 0x000000010700780c */ /* 0x000fda0003f06270 */
[----:B------:R-:W-:Y:S05]  /*1290*/  @!P0 BRA `(.L_x_18) ;  /* 0x0000000000d88947 */ /* 0x000fea0003800000 */
[----:B------:R-:W0:Y:S01]  /*12a0*/  S2UR UR6, SR_CgaCtaId ;  /* 0x00000000000679c3 */ /* 0x000e220000008800 */
[----:B------:R-:W-:Y:S01]  /*12b0*/  UMOV UR5, 0x400 ;  /* 0x0000040000057882 */ /* 0x000fe20000000000 */
[----:B------:R-:W-:Y:S01]  /*12c0*/  LOP3.LUT R13, R3, 0x1, RZ, 0xfc, !PT ;  /* 0x00000001030d7812 */ /* 0x000fe200078efcff */
[----:B------:R-:W-:Y:S01]  /*12d0*/  IMAD.MOV.U32 R12, RZ, RZ, RZ ;  /* 0x000000ffff0c7224 */ /* 0x000fe200078e00ff */
[----:B------:R-:W-:Y:S01]  /*12e0*/  UISETP.NE.U32.AND UP0, UPT, UR4, URZ, UPT ;  /* 0x0000003f0400728c */ /* 0x000fe2000bf05070 */
[----:B------:R-:W-:Y:S02]  /*12f0*/  IMAD.MOV.U32 R8, RZ, RZ, R7 ;  /* 0x000000ffff087224 */ /* 0x000fe400078e0007 */
[----:B------:R-:W-:Y:S01]  /*1300*/  IMAD.MOV.U32 R9, RZ, RZ, RZ ;  /* 0x000000ffff097224 */ /* 0x000fe200078e00ff */
[----:B0-----:R-:W-:-:S04]  /*1310*/  ULEA UR5, UR6, UR5, 0x18 ;  /* 0x0000000506057291 */ /* 0x001fc8000f8ec03f */
[----:B------:R-:W-:Y:S02]  /*1320*/  UIADD3 UR7, UR5, 0x12800, URZ ;  /* 0x0001280005077890 */ /* 0x000fe4000fffe03f */
[----:B------:R-:W-:Y:S02]  /*1330*/  USHF.R.U32.HI UR6, URZ, 0x4, UR5 ;  /* 0x000000043f067899 */ /* 0x000fe40008011605 */
[----:B------:R-:W-:Y:S02]  /*1340*/  USHF.R.U32.HI UR7, URZ, 0x4, UR7 ;  /* 0x000000043f077899 */ /* 0x000fe40008011607 */
[----:B------:R-:W-:Y:S02]  /*1350*/  ULOP3.LUT UR6, UR6, 0x3fff, URZ, 0xc0, !UPT ;  /* 0x00003fff06067892 */ /* 0x000fe4000f8ec03f */
[----:B------:R-:W-:Y:S02]  /*1360*/  ULOP3.LUT UR7, UR7, 0x3fff, URZ, 0xc0, !UPT ;  /* 0x00003fff07077892 */ /* 0x000fe4000f8ec03f */
[----:B------:R-:W-:-:S02]  /*1370*/  ULOP3.LUT UR6, UR6, 0x10000, URZ, 0xfc, !UPT ;  /* 0x0001000006067892 */ /* 0x000fc4000f8efc3f */
[----:B------:R-:W-:-:S12]  /*1380*/  ULOP3.LUT UR7, UR7, 0x10000, URZ, 0xfc, !UPT ;  /* 0x0001000007077892 */ /* 0x000fd8000f8efc3f */
.L_x_23:
[----:B------:R-:W-:-:S13]  /*1390*/  ISETP.NE.AND P1, PT, R13, 0x3, PT ;  /* 0x000000030d00780c */ /* 0x000fda0003f25270 */
[----:B------:R-:W-:Y:S05]  /*13a0*/  @!P1 BRA `(.L_x_19) ;  /* 0x0000000000049947 */ /* 0x000fea0003800000 */
[----:B------:R-:W-:Y:S01]  /*13b0*/  BPT.TRAP 0x1 ;  /* 0x000000040000795c */ /* 0x000fe20000300000 */
.L_x_19:
[----:B------:R-:W-:Y:S01]  /*13c0*/  SHF.L.U32 R10, R12, 0x1f, RZ ;  /* 0x0000001f0c0a7819 */ /* 0x000fe200000006ff */
[----:B------:R-:W-:-:S12]  /*13d0*/  ULEA UR8, UR4, UR5, 0x3 ;  /* 0x0000000504087291 */ /* 0x000fd8000f8e183f */
.L_x_20:
[----:B0-----:R-:W-:-:S04]  /*13e0*/  IMAD.U32 R11, RZ, RZ, UR8 ;  /* 0x00000008ff0b7e24 */ /* 0x001fc8000f8e00ff */
[----:B------:R0:W1:Y:S03]  /*13f0*/  SYNCS.PHASECHK.TRANS64.TRYWAIT P0, [R11+URZ+0x37800], R10 ;  /* 0x0378000a0b0075a7 */ /* 0x000066000800017f */
[----:B-1----:R-:W-:Y:S05]  /*1400*/  @!P0 NANOSLEEP.SYNCS 0x989680 ;  /* 0x009896800000895d */ /* 0x002fea0003900000 */
[----:B------:R-:W1:Y:S02]  /*1410*/  @!P0 SYNCS.PHASECHK.TRANS64 P0, [R11+URZ+0x37800], R10 ;  /* 0x0378000a0b0085a7 */ /* 0x000e64000800007f */
[----:B-1----:R-:W-:Y:S05]  /*1420*/  @!P0 BRA `(.L_x_20) ;  /* 0xfffffffc00ec8947 */ /* 0x002fea000383ffff */
[----:B------:R-:W-:Y:S01]  /*1430*/  ULEA UR8, UR4, UR6, 0x7 ;  /* 0x0000000604087291 */ /* 0x000fe2000f8e383f */
[----:B------:R-:W-:Y:S01]  /*1440*/  WARPGROUP.ARRIVE ;  /* 0x00000000000079c5 */ /* 0x000fe20000000000 */
[----:B------:R-:W-:Y:S01]  /*1450*/  ULEA UR10, UR4, UR7, 0x8 ;  /* 0x00000007040a7291 */ /* 0x000fe2000f8e403f */
[----:B------:R-:W-:Y:S01]  /*1460*/  UMOV UR9, 0xc0000010 ;  /* 0xc000001000097882 */ /* 0x000fe20000000000 */
[----:B------:R-:W-:-:S07]  /*1470*/  UMOV UR11, 0xc0000010 ;  /* 0xc0000010000b7882 */ /* 0x000fce0000000000 */
[----:B------:R-:W-:Y:S03]  /*1480*/  QGMMA.64x128x32.F32.E4M3.E4M3 R24, gdesc[UR8], R24, UP0, gsb0 ;  /* 0x01e00000081879f3 */ /* 0x000fe6000b800818 */
[----:B------:R-:W-:Y:S02]  /*1490*/  WARPGROUP.DEPBAR.LE gsb0, 0x1 ;  /* 0x00008000000079c5 */ /* 0x000fe40000010100 */
[----:B------:R-:W-:Y:S05]  /*14a0*/  @!P1 BRA `(.L_x_21) ;  /* 0x0000000000049947 */ /* 0x000fea0003800000 */
[----:B------:R-:W-:Y:S01]  /*14b0*/  BPT.TRAP 0x1 ;  /* 0x000000040000795c */ /* 0x000fe20000300000 */
.L_x_21:
[----:B------:R-:W-:-:S13]  /*14c0*/  ISETP.NE.AND P0, PT, R4, RZ, PT ;  /* 0x000000ff0400720c */ /* 0x000fda0003f05270 */
[----:B0-----:R-:W-:-:S05]  /*14d0*/  @P0 LEA R10, R9, UR5, 0x3 ;  /* 0x00000005090a0c11 */ /* 0x001fca000f8e18ff */
[----:B------:R-:W-:-:S05]  /*14e0*/  @P0 VIADD R11, R10, 0x37928 ;  /* 0x000379280a0b0836 */ /* 0x000fca0000000000 */
[----:B------:R-:W-:-:S04]  /*14f0*/  @P0 PRMT R11, R2, 0x654, R11 ;  /* 0x00000654020b0816 */ /* 0x000fc8000000000b */
[----:B------:R0:W-:Y:S01]  /*1500*/  @P0 SYNCS.ARRIVE.TRANS64.RED.A1T0 RZ, [R11+URZ], RZ ;  /* 0x000000ff0bff09a7 */ /* 0x0001e2000810043f */
[----:B------:R-:W-:-:S13]  /*1510*/  ISETP.GT.U32.AND P0, PT, R3, 0x1, PT ;  /* 0x000000010300780c */ /* 0x000fda0003f04070 */
[----:B0-----:R-:W-:Y:S05]  /*1520*/  @P0 BRA `(.L_x_22) ;  /* 0x0000000000040947 */ /* 0x001fea0003800000 */
[----:B------:R-:W-:Y:S01]  /*1530*/  BPT.TRAP 0x1 ;  /* 0x000000040000795c */ /* 0x000fe20000300000 */
.L_x_22:
[----:B------:R-:W-:Y:S01]  /*1540*/  UIADD3 UR4, UR4, 0x1, URZ ;  /* 0x0000000104047890 */ /* 0x000fe2000fffe03f */
[C---:B------:R-:W-:Y:S01]  /*1550*/  ISETP.GT.AND P1, PT, R8.reuse, 0x1, PT ;  /* 0x000000010800780c */ /* 0x040fe20003f24270 */
[----:B------:R-:W-:Y:S02]  /*1560*/  VIADD R9, R9, 0x1 ;  /* 0x0000000109097836 */ /* 0x000fe40000000000 */
[----:B------:R-:W-:Y:S01]  /*1570*/  UISETP.NE.AND UP0, UPT, UR4, 0x25, UPT ;  /* 0x000000250400788c */ /* 0x000fe2000bf05270 */
[----:B------:R-:W-:Y:S02]  /*1580*/  VIADD R8, R8, 0xffffffff ;  /* 0xffffffff08087836 */ /* 0x000fe40000000000 */
[C---:B------:R-:W-:Y:S01]  /*1590*/  ISETP.NE.AND P0, PT, R9.reuse, 0x25, PT ;  /* 0x000000250900780c */ /* 0x040fe20003f05270 */
[----:B------:R-:W-:Y:S02]  /*15a0*/  USEL UR8, URZ, 0x1, UP0 ;  /* 0x000000013f087887 */ /* 0x000fe40008000000 */
[----:B------:R-:W-:Y:S01]  /*15b0*/  USEL UR4, UR4, URZ, UP0 ;  /* 0x0000003f04047287 */ /* 0x000fe20008000000 */
[----:B------:R-:W-:Y:S01]  /*15c0*/  SEL R9, R9, RZ, P0 ;  /* 0x000000ff09097207 */ /* 0x000fe20000000000 */
[----:B------:R-:W-:-:S02]  /*15d0*/  UPLOP3.LUT UP0, UPT, UPT, UPT, UPT, 0x80, 0x0 ;  /* 0x000000000000789c */ /* 0x000fc40003f0f070 */
[----:B------:R-:W-:Y:S01]  /*15e0*/  LOP3.LUT R12, R12, UR8, RZ, 0x3c, !PT ;  /* 0x000000080c0c7c12 */ /* 0x000fe2000f8e3cff */
[----:B------:R-:W-:Y:S08]  /*15f0*/  @P1 BRA `(.L_x_23) ;  /* 0xfffffffc00641947 */ /* 0x000ff0000383ffff */
.L_x_18:
[----:B------:R-:W-:Y:S01]  /*1600*/  ISETP.GE.AND P0, PT, R5, 0x1, PT ;  /* 0x000000010500780c */ /* 0x000fe20003f06270 */
[----:B------:R-:W-:-:S12]  /*1610*/  WARPGROUP.DEPBAR.LE gsb0, 0x0 ;  /* 0x00008000000079c5 */ /* 0x000fd80000010000 */
[----:B------:R-:W-:Y:S05]  /*1620*/  @!P0 BRA `(.L_x_24) ;  /* 0x00000000005c8947 */ /* 0x000fea0003800000 */
[----:B------:R-:W-:-:S04]  /*1630*/  LOP3.LUT R5, R3, 0x1, RZ, 0xfc, !PT ;  /* 0x0000000103057812 */ /* 0x000fc800078efcff */
[----:B------:R-:W-:-:S13]  /*1640*/  ISETP.NE.AND P0, PT, R5, 0x3, PT ;  /* 0x000000030500780c */ /* 0x000fda0003f05270 */
[----:B------:R-:W-:Y:S05]  /*1650*/  @!P0 BRA `(.L_x_25) ;  /* 0x0000000000048947 */ /* 0x000fea0003800000 */
[----:B------:R-:W-:Y:S01]  /*1660*/  BPT.TRAP 0x1 ;  /* 0x000000040000795c */ /* 0x000fe20000300000 */
.L_x_25:
[----:B------:R-:W-:Y:S01]  /*1670*/  ISETP.NE.AND P0, PT, R4, RZ, PT ;  /* 0x000000ff0400720c */ /* 0x000fe20003f05270 */
[----:B------:R-:W-:Y:S01]  /*1680*/  BSSY B0, `(.L_x_26) ;  /* 0x000000f000007945 */ /* 0x000fe20003800000 */
[----:B------:R-:W-:-:S11]  /*1690*/  ISETP.GT.U32.AND P1, PT, R3, 0x1, PT ;  /* 0x000000010300780c */ /* 0x000fd60003f24070 */
[----:B------:R-:W-:Y:S05]  /*16a0*/  @!P0 BRA `(.L_x_27) ;  /* 0x0000000000308947 */ /* 0x000fea0003800000 */
[----:B------:R-:W0:Y:S01]  /*16b0*/  S2R R8, SR_CgaCtaId ;  /* 0x0000000000087919 */ /* 0x000e220000008800 */
[----:B------:R-:W-:-:S04]  /*16c0*/  IMAD.WIDE.U32 R4, R7, -0x45306eb3, RZ ;  /* 0xbacf914d07047825 */ /* 0x000fc800078e00ff */
[----:B------:R-:W-:-:S05]  /*16d0*/  IMAD.IADD R3, R7, 0x1, -R5 ;  /* 0x0000000107037824 */ /* 0x000fca00078e0a05 */
[----:B------:R-:W-:-:S04]  /*16e0*/  LEA.HI R3, R3, R5, RZ, 0x1f ;  /* 0x0000000503037211 */ /* 0x000fc800078ff8ff */
[----:B------:R-:W-:Y:S02]  /*16f0*/  SHF.R.U32.HI R4, RZ, 0x5, R3 ;  /* 0x00000005ff047819 */ /* 0x000fe40000011603 */
[----:B------:R-:W-:-:S03]  /*1700*/  MOV R3, 0x400 ;  /* 0x0000040000037802 */ /* 0x000fc60000000f00 */
[----:B------:R-:W-:Y:S01]  /*1710*/  IMAD R4, R4, -0x25, R7 ;  /* 0xffffffdb04047824 */ /* 0x000fe200078e0207 */
[----:B0-----:R-:W-:-:S05]  /*1720*/  LEA R3, R8, R3, 0x18 ;  /* 0x0000000308037211 */ /* 0x001fca00078ec0ff */
[----:B------:R-:W-:-:S04]  /*1730*/  IMAD R4, R4, 0x8, R3 ;  /* 0x0000000804047824 */ /* 0x000fc800078e0203 */
[----:B------:R-:W-:-:S05]  /*1740*/  VIADD R3, R4, 0x37928 ;  /* 0x0003792804037836 */ /* 0x000fca0000000000 */
[----:B------:R-:W-:-:S04]  /*1750*/  PRMT R3, R2, 0x654, R3 ;  /* 0x0000065402037816 */ /* 0x000fc80000000003 */
[----:B------:R0:W-:Y:S03]  /*1760*/  SYNCS.ARRIVE.TRANS64.RED.A1T0 RZ, [R3+URZ], RZ ;  /* 0x000000ff03ff79a7 */ /* 0x0001e6000810043f */
.L_x_27:
[----:B------:R-:W-:Y:S05]  /*1770*/  BSYNC B0 ;  /* 0x0000000000007941 */ /* 0x000fea0003800000 */
.L_x_26:
[----:B------:R-:W-:Y:S05]  /*1780*/  @P1 BRA `(.L_x_24) ;  /* 0x0000000000041947 */ /* 0x000fea0003800000 */
[----:B------:R-:W-:Y:S01]  /*1790*/  BPT.TRAP 0x1 ;  /* 0x000000040000795c */ /* 0x000fe20000300000 */
.L_x_24:
[----:B------:R-:W0:Y:S01]  /*17a0*/  S2R R2, SR_TID.X ;  /* 0x0000000000027919 */ /* 0x000e220000002100 */
[----:B------:R-:W-:Y:S01]  /*17b0*/  ULDC.64 UR4, c[0x0][0x280] ;  /* 0x0000a00000047ab9 */ /* 0x000fe20000000a00 */
[----:B------:R-:W1:Y:S01]  /*17c0*/  S2R R7, SR_CTAID.Y ;  /* 0x0000000000077919 */ /* 0x000e620000002600 */
[----:B------:R-:W4:Y:S01]  /*17d0*/  S2R R9, SR_CTAID.X ;  /* 0x0000000000097919 */ /* 0x000f220000002500 */
[----:B0-----:R-:W-:-:S04]  /*17e0*/  SHF.R.S32.HI R3, RZ, 0x1f, R2 ;  /* 0x0000001fff037819 */ /* 0x001fc80000011402 */
[----:B------:R-:W-:Y:S01]  /*17f0*/  LEA.HI R3, R3, R2, RZ, 0x7 ;  /* 0x0000000203037211 */ /* 0x000fe200078f38ff */
[----:B-1----:R-:W-:-:S03]  /*1800*/  IMAD.SHL.U32 R7, R7, 0x80, RZ ;  /* 0x0000008007077824 */ /* 0x002fc600078e00ff */
[----:B------:R-:W-:Y:S01]  /*1810*/  LOP3.LUT R3, R3, 0xffffff80, RZ, 0xc0, !PT ;  /* 0xffffff8003037812 */ /* 0x000fe200078ec0ff */
[----:B----4-:R-:W-:Y:S01]  /*1820*/  IMAD.SHL.U32 R8, R9, 0x40, RZ ;  /* 0x0000004009087824 */ /* 0x010fe200078e00ff */
[----:B------:R-:W-:-:S03]  /*1830*/  ISETP.GE.AND P0, PT, R7, UR5, PT ;  /* 0x0000000507007c0c */ /* 0x000fc6000bf06270 */
[----:B------:R-:W-:Y:S01]  /*1840*/  IMAD.IADD R5, R2, 0x1, -R3 ;  /* 0x0000000102057824 */ /* 0x000fe200078e0a03 */
[----:B------:R-:W-:-:S04]  /*1850*/  ISETP.GE.OR P0, PT, R8, UR4, P0 ;  /* 0x0000000408007c0c */ /* 0x000fc80008706670 */
[----:B------:R-:W-:-:S04]  /*1860*/  SHF.R.S32.HI R4, RZ, 0x1f, R5 ;  /* 0x0000001fff047819 */ /* 0x000fc80000011405 */
[----:B------:R-:W-:-:S04]  /*1870*/  LEA.HI R2, R4, R5, RZ, 0x2 ;  /* 0x0000000504027211 */ /* 0x000fc800078f10ff */
[--C-:B------:R-:W-:Y:S02]  /*1880*/  SHF.R.S32.HI R12, RZ, 0x2, R2.reuse ;  /* 0x00000002ff0c7819 */ /* 0x100fe40000011402 */
[----:B------:R-:W-:-:S04]  /*1890*/  SHF.R.S32.HI R3, RZ, 0x1f, R2 ;  /* 0x0000001fff037819 */ /* 0x000fc80000011402 */
[----:B------:R-:W-:Y:S01]  /*18a0*/  LEA.HI R3, R3, R12, RZ, 0x3 ;  /* 0x0000000c03037211 */ /* 0x000fe200078f18ff */
[----:B------:R-:W-:Y:S06]  /*18b0*/  @P0 EXIT ;  /* 0x000000000000094d */ /* 0x000fec0003800000 */
[----:B------:R-:W-:Y:S01]  /*18c0*/  LOP3.LUT R3, R3, 0xfffffff8, RZ, 0xc0, !PT ;  /* 0xfffffff803037812 */ /* 0x000fe200078ec0ff */
[----:B------:R-:W0:Y:S01]  /*18d0*/  LDC.64 R10, c[0x0][0x658] ;  /* 0x00019600ff0a7b82 */ /* 0x000e220000000a00 */
[----:B------:R-:W-:Y:S01]  /*18e0*/  LOP3.LUT R2, R2, 0x7ffffffc, RZ, 0xc0, !PT ;  /* 0x7ffffffc02027812 */ /* 0x000fe200078ec0ff */
[----:B------:R-:W-:Y:S02]  /*18f0*/  ULDC.64 UR6, c[0x0][0x650] ;  /* 0x0001940000067ab9 */ /* 0x000fe40000000a00 */
[----:B------:R-:W-:Y:S01]  /*1900*/  IMAD.IADD R12, R12, 0x1, -R3 ;  /* 0x000000010c0c7824 */ /* 0x000fe200078e0a03 */
[----:B------:R-:W-:Y:S01]  /*1910*/  LEA.HI R3, R4, R5, RZ, 0x5 ;  /* 0x0000000504037211 */ /* 0x000fe200078f28ff */
[----:B------:R-:W-:-:S03]  /*1920*/  IMAD.IADD R2, R5, 0x1, -R2 ;  /* 0x0000000105027824 */ /* 0x000fc600078e0a02 */
[--C-:B------:R-:W-:Y:S01]  /*1930*/  SHF.R.S32.HI R13, RZ, 0x1f, R12.reuse ;  /* 0x0000001fff0d7819 */ /* 0x100fe2000001140c */
[----:B------:R-:W-:Y:S02]  /*1940*/  IMAD.SHL.U32 R16, R2, 0x2, RZ ;  /* 0x0000000202107824 */ /* 0x000fe400078e00ff */
[----:B------:R-:W-:Y:S01]  /*1950*/  IMAD.WIDE R4, R9, 0x40, R12 ;  /* 0x0000004009047825 */ /* 0x000fe200078e020c */
[----:B------:R-:W-:Y:S02]  /*1960*/  SHF.R.S32.HI R9, RZ, 0x5, R3 ;  /* 0x00000005ff097819 */ /* 0x000fe40000011403 */
[----:B------:R-:W-:Y:S02]  /*1970*/  SHF.R.S32.HI R14, RZ, 0x1f, R16 ;  /* 0x0000001fff0e7819 */ /* 0x000fe40000011410 */
[----:B------:R-:W-:Y:S01]  /*1980*/  IADD3 R2, P0, R7, R16, RZ ;  /* 0x0000001007027210 */ /* 0x000fe20007f1e0ff */
[----:B------:R-:W-:-:S03]  /*1990*/  IMAD.WIDE R4, R9, 0x10, R4 ;  /* 0x0000001009047825 */ /* 0x000fc600078e0204 */
[----:B------:R-:W-:Y:S01]  /*19a0*/  LEA.HI.X.SX32 R3, R7, R14, 0x1, P0 ;  /* 0x0000000e07037211 */ /* 0x000fe200000f0eff */
[-C--:B0-----:R-:W-:Y:S01]  /*19b0*/  IMAD R13, R5, R10.reuse, RZ ;  /* 0x0000000a050d7224 */ /* 0x081fe200078e02ff */
[----:B------:R-:W-:Y:S01]  /*19c0*/  IADD3 R7, -R16, UR5, -R7 ;  /* 0x0000000510077c10 */ /* 0x000fe2000fffe907 */
[----:B------:R-:W-:-:S04]  /*19d0*/  IMAD.WIDE.U32 R14, R4, R10, R2 ;  /* 0x0000000a040e7225 */ /* 0x000fc800078e0002 */
[----:B------:R-:W-:Y:S01]  /*19e0*/  IMAD R13, R4, R11, R13 ;  /* 0x0000000b040d7224 */ /* 0x000fe200078e020d */
[----:B------:R-:W-:-:S03]  /*19f0*/  LEA R17, P0, R10, R14, 0x3 ;  /* 0x0000000e0a117211 */ /* 0x000fc600078018ff */
[----:B------:R-:W-:Y:S02]  /*1a00*/  IMAD.IADD R15, R15, 0x1, R13 ;  /* 0x000000010f0f7824 */ /* 0x000fe400078e020d */
[----:B------:R-:W-:Y:S01]  /*1a10*/  IMAD R13, R9, -0x10, -R8 ;  /* 0xfffffff0090d7824 */ /* 0x000fe200078e0a08 */
[----:B------:R-:W-:Y:S02]  /*1a20*/  IADD3 R8, P1, R14, UR6, RZ ;  /* 0x000000060e087c10 */ /* 0x000fe4000ff3e0ff */
[----:B------:R-:W-:Y:S02]  /*1a30*/  LEA.HI.X R11, R10, R15, R11, 0x3, P0 ;  /* 0x0000000f0a0b7211 */ /* 0x000fe400000f1c0b */
[----:B---3-5:R-:W-:Y:S02]  /*1a40*/  FSETP.NEU.AND P0, PT, R6, RZ, PT ;  /* 0x000000ff0600720b */ /* 0x028fe40003f0d000 */
[----:B------:R-:W-:Y:S02]  /*1a50*/  IADD3 R10, P2, R17, UR6, RZ ;  /* 0x00000006110a7c10 */ /* 0x000fe4000ff5e0ff */
[----:B------:R-:W-:-:S02]  /*1a60*/  IADD3.X R9, R15, UR7, RZ, P1, !PT ;  /* 0x000000070f097c10 */ /* 0x000fc40008ffe4ff */
[----:B------:R-:W-:Y:S02]  /*1a70*/  IADD3.X R11, R11, UR7, RZ, P2, !PT ;  /* 0x000000070b0b7c10 */ /* 0x000fe400097fe4ff */
[----:B------:R-:W-:-:S05]  /*1a80*/  IADD3 R14, R13, UR4, -R12 ;  /* 0x000000040d0e7c10 */ /* 0x000fca000fffe80c */
[----:B------:R-:W-:Y:S05]  /*1a90*/  @!P0 BRA `(.L_x_28) ;  /* 0x0000003400288947 */ /* 0x000fea0003800000 */
[----:B------:R-:W-:Y:S01]  /*1aa0*/  ISETP.GE.AND P1, PT, R14, 0x1, PT ;  /* 0x000000010e00780c */ /* 0x000fe20003f26270 */
[----:B------:R-:W-:Y:S01]  /*1ab0*/  ULDC.64 UR4, c[0x0][0x630] ;  /* 0x00018c0000047ab9 */ /* 0x000fe20000000a00 */
[----:B------:R-:W-:Y:S01]  /*1ac0*/  ULDC.64 UR6, c[0x0][0x628] ;  /* 0x00018a0000067ab9 */ /* 0x000fe20000000a00 */
[----:B------:R-:W-:Y:S01]  /*1ad0*/  IMAD R15, R5, UR4, RZ ;  /* 0x00000004050f7c24 */ /* 0x000fe2000f8e02ff */
[----:B------:R-:W-:Y:S01]  /*1ae0*/  ISETP.LT.OR P0, PT, R7, 0x1, !P1 ;  /* 0x000000010700780c */ /* 0x000fe20004f01670 */
[C---:B------:R-:W-:Y:S01]  /*1af0*/  IMAD.WIDE.U32 R12, R4.reuse, UR4, R2 ;  /* 0x00000004040c7c25 */ /* 0x040fe2000f8e0002 */
[----:B------:R-:W-:Y:S03]  /*1b00*/  BSSY B0, `(.L_x_29) ;  /* 0x0000007000007945 */ /* 0x000fe60003800000 */
[----:B------:R-:W-:Y:S01]  /*1b10*/  IMAD R15, R4, UR5, R15 ;  /* 0x00000005040f7c24 */ /* 0x000fe2000f8e020f */
[----:B------:R-:W-:-:S04]  /*1b20*/  IADD3 R12, P2, R12, UR6, RZ ;  /* 0x000000060c0c7c10 */ /* 0x000fc8000ff5e0ff */
[--C-:B------:R-:W-:Y:S02]  /*1b30*/  IADD3.X R13, R13, UR7, R15.reuse, P2, !PT ;  /* 0x000000070d0d7c10 */ /* 0x100fe400097fe40f */
[----:B------:R-:W-:Y:S01]  /*1b40*/  PRMT R15, RZ, 0x7610, R15 ;  /* 0x00007610ff0f7816 */ /* 0x000fe2000000000f */
[----:B------:R-:W-:Y:S06]  /*1b50*/  @P0 BRA `(.L_x_30) ;  /* 0x0000000000040947 */ /* 0x000fec0003800000 */
[----:B------:R0:W5:Y:S02]  /*1b60*/  LDG.E.U8 R15, desc[UR12][R12.64] ;  /* 0x0000000c0c0f7981 */ /* 0x000164000c1e1100 */
.L_x_30:
[----:B------:R-:W-:Y:S05]  /*1b70*/  BSYNC B0 ;  /* 0x0000000000007941 */ /* 0x000fea0003800000 */
.L_x_29:
[----:B-----5:R-:W-:Y:S01]  /*1b80*/  LOP3.LUT R15, R15, 0xff, RZ, 0xc0, !PT ;  /* 0x000000ff0f0f7812 */ /* 0x020fe200078ec0ff */
[----:B------:R-:W-:Y:S01]  /*1b90*/  BSSY B0, `(.L_x_31) ;  /* 0x000000b000007945 */ /* 0x000fe20003800000 */
[----:B------:R-:W-:Y:S02]  /*1ba0*/  ISETP.LT.OR P2, PT, R7, 0x2, !P1 ;  /* 0x000000020700780c */ /* 0x000fe40004f41670 */
[----:B------:R-:W-:-:S05]  /*1bb0*/  F2FP.F16.E4M3.UNPACK_B R15, R15 ;  /* 0x0000000fff0f723e */ /* 0x000fca00020006ff */
[----:B------:R-:W-:-:S05]  /*1bc0*/  HADD2.F32 R15, -RZ, R15.H0_H0 ;  /* 0x2000000fff0f7230 */ /* 0x000fca0000004100 */
[----:B------:R-:W-:-:S04]  /*1bd0*/  FMUL R15, R15, R6 ;  /* 0x000000060f0f7220 */ /* 0x000fc80000400000 */
[----:B--2---:R-:W-:-:S05]  /*1be0*/  FFMA R15, R24, R0, R15 ;  /* 0x00000000180f7223 */ /* 0x004fca000000000f */
[----:B------:R-:W-:Y:S02]  /*1bf0*/  F2FP.SATFINITE.E4M3.F32.PACK_AB_MERGE_C R17, RZ, R15, RZ ;  /* 0x0000000fff11723e */ /* 0x000fe400048070ff */
[----:B------:R-:W-:-:S03]  /*1c00*/  PRMT R15, RZ, 0x7610, R15 ;  /* 0x00007610ff0f7816 */ /* 0x000fc6000000000f */
[----:B------:R1:W-:Y:S01]  /*1c10*/  @!P0 STG.E.U8 desc[UR12][R8.64], R17 ;  /* 0x0000001108008986 */ /* 0x0003e2000c10110c */
[----:B------:R-:W-:Y:S05]  /*1c20*/  @P2 BRA `(.L_x_32) ;  /* 0x0000000000042947 */ /* 0x000fea0003800000 */
[----:B------:R2:W5:Y:S02]  /*1c30*/  LDG.E.U8 R15, desc[UR12][R12.64+0x1] ;  /* 0x0000010c0c0f7981 */ /* 0x000564000c1e1100 */
.L_x_32:
[----:B------:R-:W-:Y:S05]  /*1c40*/  BSYNC B0 ;  /* 0x0000000000007941 */ /* 0x000fea0003800000 */
.L_x_31:
[----:B-----5:R-:W-:Y:S01]  /*1c50*/  LOP3.LUT R15, R15, 0xff, RZ, 0xc0, !PT ;  /* 0x000000ff0f0f7812 */ /* 0x020fe200078ec0ff */
[----:B------:R-:W-:Y:S01]  /*1c60*/  BSSY B0, `(.L_x_33) ;  /* 0x0000013000007945 */ /* 0x000fe20003800000 */
[----:B-1----:R-:W-:Y:S02]  /*1c70*/  IADD3 R17, P0, R4, 0x8, RZ ;  /* 0x0000000804117810 */ /* 0x002fe40007f1e0ff */
[----:B------:R-:W-:-:S03]  /*1c80*/  F2FP.F16.E4M3.UNPACK_B R15, R15 ;  /* 0x0000000fff0f723e */ /* 0x000fc600020006ff */
[----:B------:R-:W-:Y:S01]  /*1c90*/  IMAD.X R5, RZ, RZ, R5, P0 ;  /* 0x000000ffff057224 */ /* 0x000fe200000e0605 */
[----:B------:R-:W-:Y:S01]  /*1ca0*/  ISETP.GE.AND P0, PT, R14, 0x9, PT ;  /* 0x000000090e00780c */ /* 0x000fe20003f06270 */
[----:B------:R-:W-:Y:S02]  /*1cb0*/  HADD2.F32 R15, -RZ, R15.H0_H0 ;  /* 0x2000000fff0f7230 */ /* 0x000fe40000004100 */
[----:B------:R-:W-:Y:S01]  /*1cc0*/  IMAD R16, R5, UR4, RZ ;  /* 0x0000000405107c24 */ /* 0x000fe2000f8e02ff */
[----:B------:R-:W-:Y:S01]  /*1cd0*/  ISETP.LT.OR P3, PT, R7, 0x1, !P0 ;  /* 0x000000010700780c */ /* 0x000fe20004761670 */
[----:B------:R-:W-:-:S04]  /*1ce0*/  IMAD.WIDE.U32 R2, R17, UR4, R2 ;  /* 0x0000000411027c25 */ /* 0x000fc8000f8e0002 */
[----:B------:R-:W-:Y:S01]  /*1cf0*/  FMUL R4, R15, R6 ;  /* 0x000000060f047220 */ /* 0x000fe20000400000 */
[----:B------:R-:W-:-:S03]  /*1d00*/  IMAD R17, R17, UR5, R16 ;  /* 0x0000000511117c24 */ /* 0x000fc6000f8e0210 */
[----:B------:R-:W-:Y:S01]  /*1d10*/  FFMA R4, R25, R0, R4 ;  /* 0x0000000019047223 */ /* 0x000fe20000000004 */
[----:B------:R-:W-:-:S04]  /*1d20*/  IADD3 R2, P4, R2, UR6, RZ ;  /* 0x0000000602027c10 */ /* 0x000fc8000ff9e0ff */
[----:B------:R-:W-:Y:S02]  /*1d30*/  F2FP.SATFINITE.E4M3.F32.PACK_AB_MERGE_C R5, RZ, R4, RZ ;  /* 0x00000004ff05723e */ /* 0x000fe400048070ff */
[----:B------:R-:W-:Y:S02]  /*1d40*/  IADD3.X R3, R3, UR7, R17, P4, !PT ;  /* 0x0000000703037c10 */ /* 0x000fe4000a7fe411 */
[----:B------:R-:W-:Y:S01]  /*1d50*/  PRMT R4, RZ, 0x7610, R4 ;  /* 0x00007610ff047816 */ /* 0x000fe20000000004 */
[----:B------:R1:W-:Y:S01]  /*1d60*/  @!P2 STG.E.U8 desc[UR12][R8.64+0x1], R5 ;  /* 0x000001050800a986 */ /* 0x0003e2000c10110c */
[----:B------:R-:W-:Y:S05]  /*1d70*/  @P3 BRA `(.L_x_34) ;  /* 0x0000000000043947 */ /* 0x000fea0003800000 */
[----:B------:R3:W5:Y:S02]  /*1d80*/  LDG.E.U8 R4, desc[UR12][R2.64] ;  /* 0x0000000c02047981 */ /* 0x000764000c1e1100 */
.L_x_34:
[----:B------:R-:W-:Y:S05]  /*1d90*/  BSYNC B0 ;  /* 0x0000000000007941 */ /* 0x000fea0003800000 */
.L_x_33:
[----:B-----5:R-:W-:Y:S01]  /*1da0*/  LOP3.LUT R4, R4, 0xff, RZ, 0xc0, !PT ;  /* 0x000000ff04047812 */ /* 0x020fe200078ec0ff */
[----:B------:R-:W-:Y:S01]  /*1db0*/  BSSY B0, `(.L_x_35) ;  /* 0x000000b000007945 */ /* 0x000fe20003800000 */
[----:B------:R-:W-:Y:S02]  /*1dc0*/  ISETP.LT.OR P2, PT, R7, 0x2, !P0 ;  /* 0x000000020700780c */ /* 0x000fe40004741670 */
[----:B------:R-:W-:-:S05]  /*1dd0*/  F2FP.F16.E4M3.UNPACK_B R4, R4 ;  /* 0x00000004ff04723e */ /* 0x000fca00020006ff */
[----:B-1----:R-:W-:Y:S01]  /*1de0*/  HADD2.F32 R5, -RZ, R4.H0_H0 ;  /* 0x20000004ff057230 */ /* 0x002fe20000004100 */
[----:B------:R-:W-:-:S04]  /*1df0*/  PRMT R4, RZ, 0x7610, R4 ;  /* 0x00007610ff047816 */ /* 0x000fc80000000004 */
[----:B------:R-:W-:-:S04]  /*1e00*/  FMUL R5, R5, R6 ;  /* 0x0000000605057220 */ /* 0x000fc80000400000 */
[----:B------:R-:W-:-:S05]  /*1e10*/  FFMA R5, R26, R0, R5 ;  /* 0x000000001a057223 */ /* 0x000fca0000000005 */
[----:B------:R-:W-:-:S05]  /*1e20*/  F2FP.SATFINITE.E4M3.F32.PACK_AB_MERGE_C R5, RZ, R5, RZ ;  /* 0x00000005ff05723e */ /* 0x000fca00048070ff */
[----:B------:R1:W-:Y:S01]  /*1e30*/  @!P3 STG.E.U8 desc[UR12][R10.64], R5 ;  /* 0x000000050a00b986 */ /* 0x0003e2000c10110c */
[----:B------:R-:W-:Y:S05]  /*1e40*/  @P2 BRA `(.L_x_36) ;  /* 0x0000000000042947 */ /* 0x000fea0003800000 */
[----:B------:R4:W5:Y:S02]  /*1e50*/  LDG.E.U8 R4, desc[UR12][R2.64+0x1] ;  /* 0x0000010c02047981 */ /* 0x000964000c1e1100 */
.L_x_36:
[----:B------:R-:W-:Y:S05]  /*1e60*/  BSYNC B0 ;  /* 0x0000000000007941 */ /* 0x000fea0003800000 */
.L_x_35:
[----:B-----5:R-:W-:Y:S01]  /*1e70*/  LOP3.LUT R4, R4, 0xff, RZ, 0xc0, !PT ;  /* 0x000000ff04047812 */ /* 0x020fe200078ec0ff */
[----:B------:R-:W-:Y:S01]  /*1e80*/  BSSY B0, `(.L_x_37) ;  /* 0x000000b000007945 */ /* 0x000fe20003800000 */
[----:B------:R-:W-:Y:S02]  /*1e90*/  ISETP.LT.OR P3, PT, R7, 0x9, !P1 ;  /* 0x000000090700780c */ /* 0x000fe40004f61670 */
[----:B------:R-:W-:-:S05]  /*1ea0*/  F2FP.F16.E4M3.UNPACK_B R4, R4 ;  /* 0x00000004ff04723e */ /* 0x000fca00020006ff */
[----:B-1----:R-:W-:-:S05]  /*1eb0*/  HADD2.F32 R5, -RZ, R4.H0_H0 ;  /* 0x20000004ff057230 */ /* 0x002fca0000004100 */
[----:B------:R-:W-:-:S04]  /*1ec0*/  FMUL R4, R5, R6 ;  /* 0x0000000605047220 */ /* 0x000fc80000400000 */
[----:B------:R-:W-:-:S05]  /*1ed0*/  FFMA R4, R27, R0, R4 ;  /* 0x000000001b047223 */ /* 0x000fca0000000004 */
[----:B------:R-:W-:Y:S02]  /*1ee0*/  F2FP.SATFINITE.E4M3.F32.PACK_AB_MERGE_C R5, RZ, R4, RZ ;  /* 0x00000004ff05723e */ /* 0x000fe400048070ff */
[----:B------:R-:W-:-:S03]  /*1ef0*/  PRMT R4, RZ, 0x7610, R4 ;  /* 0x00007610ff047816 */ /* 0x000fc60000000004 */
[----:B------:R1:W-:Y:S01]  /*1f00*/  @!P2 STG.E.U8 desc[UR12][R10.64+0x1], R5 ;  /* 0x000001050a00a986 */ /* 0x0003e2000c10110c */
[----:B------:R-:W-:Y:S05]  /*1f10*/  @P3 BRA `(.L_x_38) ;  /* 0x0000000000043947 */ /* 0x000fea0003800000 */
[----:B------:R0:W5:Y:S02]  /*1f20*/  LDG.E.U8 R4, desc[UR12][R12.64+0x8] ;  /* 0x0000080c0c047981 */ /* 0x000164000c1e1100 */
.L_x_38:
[----:B------:R-:W-:Y:S05]  /*1f30*/  BSYNC B0 ;  /* 0x0000000000007941 */ /* 0x000fea0003800000 */
.L_x_37:
        /* <DEDUP_REMOVED lines=12> */
.L_x_40:
[----:B------:R-:W-:Y:S05]  /*2000*/  BSYNC B0 ;  /* 0x0000000000007941 */ /* 0x000fea0003800000 */
.L_x_39:
        /* <DEDUP_REMOVED lines=12> */
.L_x_42:
[----:B------:R-:W-:Y:S05]  /*20d0*/  BSYNC B0 ;  /* 0x0000000000007941 */ /* 0x000fea0003800000 */
.L_x_41:
        /* <DEDUP_REMOVED lines=12> */
.L_x_44:
[----:B------:R-:W-:Y:S05]  /*21a0*/  BSYNC B0 ;  /* 0x0000000000007941 */ /* 0x000fea0003800000 */
.L_x_43:
        /* <DEDUP_REMOVED lines=12> */
.L_x_46:
[----:B------:R-:W-:Y:S05]  /*2270*/  BSYNC B0 ;  /* 0x0000000000007941 */ /* 0x000fea0003800000 */
.L_x_45:
        /* <DEDUP_REMOVED lines=12> */
.L_x_48:
[----:B------:R-:W-:Y:S05]  /*2340*/  BSYNC B0 ;  /* 0x0000000000007941 */ /* 0x000fea0003800000 */
.L_x_47:
        /* <DEDUP_REMOVED lines=12> */
.L_x_50:
[----:B------:R-:W-:Y:S05]  /*2410*/  BSYNC B0 ;  /* 0x0000000000007941 */ /* 0x000fea0003800000 */
.L_x_49:
        /* <DEDUP_REMOVED lines=12> */
.L_x_52:
[----:B------:R-:W-:Y:S05]  /*24e0*/  BSYNC B0 ;  /* 0x0000000000007941 */ /* 0x000fea0003800000 */
.L_x_51:
        /* <DEDUP_REMOVED lines=12> */
.L_x_54:
[----:B------:R-:W-:Y:S05]  /*25b0*/  BSYNC B0 ;  /* 0x0000000000007941 */ /* 0x000fea0003800000 */
.L_x_53:
        /* <DEDUP_REMOVED lines=12> */
.L_x_56:
[----:B------:R-:W-:Y:S05]  /*2680*/  BSYNC B0 ;  /* 0x0000000000007941 */ /* 0x000fea0003800000 */
.L_x_55:
        /* <DEDUP_REMOVED lines=12> */
.L_x_58:
[----:B------:R-:W-:Y:S05]  /*2750*/  BSYNC B0 ;  /* 0x0000000000007941 */ /* 0x000fea0003800000 */
.L_x_57:
        /* <DEDUP_REMOVED lines=12> */
.L_x_60:
[----:B------:R-:W-:Y:S05]  /*2820*/  BSYNC B0 ;  /* 0x0000000000007941 */ /* 0x000fea0003800000 */
.L_x_59:
        /* <DEDUP_REMOVED lines=12> */
.L_x_62:
[----:B------:R-:W-:Y:S05]  /*28f0*/  BSYNC B0 ;  /* 0x0000000000007941 */ /* 0x000fea0003800000 */
.L_x_61:
        /* <DEDUP_REMOVED lines=12> */
.L_x_64:
[----:B------:R-:W-:Y:S05]  /*29c0*/  BSYNC B0 ;  /* 0x0000000000007941 */ /* 0x000fea0003800000 */
.L_x_63:
        /* <DEDUP_REMOVED lines=12> */
.L_x_66:
[----:B------:R-:W-:Y:S05]  /*2a90*/  BSYNC B0 ;  /* 0x0000000000007941 */ /* 0x000fea0003800000 */
.L_x_65:
        /* <DEDUP_REMOVED lines=12> */
.L_x_68:
[----:B------:R-:W-:Y:S05]  /*2b60*/  BSYNC B0 ;  /* 0x0000000000007941 */ /* 0x000fea0003800000 */
.L_x_67:
        /* <DEDUP_REMOVED lines=12> */
.L_x_70:
[----:B------:R-:W-:Y:S05]  /*2c30*/  BSYNC B0 ;  /* 0x0000000000007941 */ /* 0x000fea0003800000 */
.L_x_69:
        /* <DEDUP_REMOVED lines=12> */
.L_x_72:
[----:B------:R-:W-:Y:S05]  /*2d00*/  BSYNC B0 ;  /* 0x0000000000007941 */ /* 0x000fea0003800000 */
.L_x_71:
        /* <DEDUP_REMOVED lines=12> */
.L_x_74:
[----:B------:R-:W-:Y:S05]  /*2dd0*/  BSYNC B0 ;  /* 0x0000000000007941 */ /* 0x000fea0003800000 */
.L_x_73:
        /* <DEDUP_REMOVED lines=12> */
.L_x_76:
[----:B------:R-:W-:Y:S05]  /*2ea0*/  BSYNC B0 ;  /* 0x0000000000007941 */ /* 0x000fea0003800000 */
.L_x_75:
        /* <DEDUP_REMOVED lines=12> */
.L_x_78:
[----:B------:R-:W-:Y:S05]  /*2f70*/  BSYNC B0 ;  /* 0x0000000000007941 */ /* 0x000fea0003800000 */
.L_x_77:
        /* <DEDUP_REMOVED lines=12> */
.L_x_80:
[----:B------:R-:W-:Y:S05]  /*3040*/  BSYNC B0 ;  /* 0x0000000000007941 */ /* 0x000fea0003800000 */
.L_x_79:
        /* <DEDUP_REMOVED lines=12> */
.L_x_82:
[----:B------:R-:W-:Y:S05]  /*3110*/  BSYNC B0 ;  /* 0x0000000000007941 */ /* 0x000fea0003800000 */
.L_x_81:
        /* <DEDUP_REMOVED lines=12> */
.L_x_84:
[----:B------:R-:W-:Y:S05]  /*31e0*/  BSYNC B0 ;  /* 0x0000000000007941 */ /* 0x000fea0003800000 */
.L_x_83:
        /* <DEDUP_REMOVED lines=12> */
.L_x_86:
[----:B------:R-:W-:Y:S05]  /*32b0*/  BSYNC B0 ;  /* 0x0000000000007941 */ /* 0x000fea0003800000 */
.L_x_85:
        /* <DEDUP_REMOVED lines=12> */
.L_x_88:
[----:B------:R-:W-:Y:S05]  /*3380*/  BSYNC B0 ;  /* 0x0000000000007941 */ /* 0x000fea0003800000 */
.L_x_87:
        /* <DEDUP_REMOVED lines=12> */
.L_x_90:
[----:B------:R-:W-:Y:S05]  /*3450*/  BSYNC B0 ;  /* 0x0000000000007941 */ /* 0x000fea0003800000 */
.L_x_89:
        /* <DEDUP_REMOVED lines=12> */
.L_x_92:
[----:B------:R-:W-:Y:S05]  /*3520*/  BSYNC B0 ;  /* 0x0000000000007941 */ /* 0x000fea0003800000 */
.L_x_91:
        /* <DEDUP_REMOVED lines=12> */
.L_x_94:
[----:B------:R-:W-:Y:S05]  /*35f0*/  BSYNC B0 ;  /* 0x0000000000007941 */ /* 0x000fea0003800000 */
.L_x_93:
        /* <DEDUP_REMOVED lines=12> */
.L_x_96:
[----:B------:R-:W-:Y:S05]  /*36c0*/  BSYNC B0 ;  /* 0x0000000000007941 */ /* 0x000fea0003800000 */
.L_x_95:
        /* <DEDUP_REMOVED lines=12> */
.L_x_98:
[----:B------:R-:W-:Y:S05]  /*3790*/  BSYNC B0 ;  /* 0x0000000000007941 */ /* 0x000fea0003800000 */
.L_x_97:
        /* <DEDUP_REMOVED lines=12> */
.L_x_100:
[----:B------:R-:W-:Y:S05]  /*3860*/  BSYNC B0 ;  /* 0x0000000000007941 */ /* 0x000fea0003800000 */
.L_x_99:
        /* <DEDUP_REMOVED lines=12> */
.L_x_102:
[----:B------:R-:W-:Y:S05]  /*3930*/  BSYNC B0 ;  /* 0x0000000000007941 */ /* 0x000fea0003800000 */
.L_x_101:
        /* <DEDUP_REMOVED lines=12> */
.L_x_104:
[----:B------:R-:W-:Y:S05]  /*3a00*/  BSYNC B0 ;  /* 0x0000000000007941 */ /* 0x000fea0003800000 */
.L_x_103:
        /* <DEDUP_REMOVED lines=12> */
.L_x_106:
[----:B------:R-:W-:Y:S05]  /*3ad0*/  BSYNC B0 ;  /* 0x0000000000007941 */ /* 0x000fea0003800000 */
.L_x_105:
        /* <DEDUP_REMOVED lines=12> */
.L_x_108:
[----:B------:R-:W-:Y:S05]  /*3ba0*/  BSYNC B0 ;  /* 0x0000000000007941 */ /* 0x000fea0003800000 */
.L_x_107:
        /* <DEDUP_REMOVED lines=12> */
.L_x_110:
[----:B------:R-:W-:Y:S05]  /*3c70*/  BSYNC B0 ;  /* 0x0000000000007941 */ /* 0x000fea0003800000 */
.L_x_109:
        /* <DEDUP_REMOVED lines=12> */
.L_x_112:
[----:B------:R-:W-:Y:S05]  /*3d40*/  BSYNC B0 ;  /* 0x0000000000007941 */ /* 0x000fea0003800000 */
.L_x_111:
        /* <DEDUP_REMOVED lines=12> */
.L_x_114:
[----:B------:R-:W-:Y:S05]  /*3e10*/  BSYNC B0 ;  /* 0x0000000000007941 */ /* 0x000fea0003800000 */
.L_x_113:
        /* <DEDUP_REMOVED lines=12> */
.L_x_116:
[----:B------:R-:W-:Y:S05]  /*3ee0*/  BSYNC B0 ;  /* 0x0000000000007941 */ /* 0x000fea0003800000 */
.L_x_115:
        /* <DEDUP_REMOVED lines=12> */
.L_x_118:
[----:B------:R-:W-:Y:S05]  /*3fb0*/  BSYNC B0 ;  /* 0x0000000000007941 */ /* 0x000fea0003800000 */
.L_x_117:
        /* <DEDUP_REMOVED lines=12> */
.L_x_120:
[----:B------:R-:W-:Y:S05]  /*4080*/  BSYNC B0 ;  /* 0x0000000000007941 */ /* 0x000fea0003800000 */
.L_x_119:
        /* <DEDUP_REMOVED lines=12> */
.L_x_122:
[----:B------:R-:W-:Y:S05]  /*4150*/  BSYNC B0 ;  /* 0x0000000000007941 */ /* 0x000fea0003800000 */
.L_x_121:
        /* <DEDUP_REMOVED lines=12> */
.L_x_124:
[----:B------:R-:W-:Y:S05]  /*4220*/  BSYNC B0 ;  /* 0x0000000000007941 */ /* 0x000fea0003800000 */
.L_x_123:
        /* <DEDUP_REMOVED lines=12> */
.L_x_126:
[----:B------:R-:W-:Y:S05]  /*42f0*/  BSYNC B0 ;  /* 0x0000000000007941 */ /* 0x000fea0003800000 */
.L_x_125:
        /* <DEDUP_REMOVED lines=12> */
.L_x_128:
[----:B------:R-:W-:Y:S05]  /*43c0*/  BSYNC B0 ;  /* 0x0000000000007941 */ /* 0x000fea0003800000 */
.L_x_127:
        /* <DEDUP_REMOVED lines=12> */
.L_x_130:
[----:B------:R-:W-:Y:S05]  /*4490*/  BSYNC B0 ;  /* 0x0000000000007941 */ /* 0x000fea0003800000 */
.L_x_129:
        /* <DEDUP_REMOVED lines=12> */
.L_x_132:
[----:B------:R-:W-:Y:S05]  /*4560*/  BSYNC B0 ;  /* 0x0000000000007941 */ /* 0x000fea0003800000 */
.L_x_131:
        /* <DEDUP_REMOVED lines=12> */
.L_x_134:
[----:B------:R-:W-:Y:S05]  /*4630*/  BSYNC B0 ;  /* 0x0000000000007941 */ /* 0x000fea0003800000 */
.L_x_133:
        /* <DEDUP_REMOVED lines=12> */
.L_x_136:
[----:B------:R-:W-:Y:S05]  /*4700*/  BSYNC B0 ;  /* 0x0000000000007941 */ /* 0x000fea0003800000 */
.L_x_135:
        /* <DEDUP_REMOVED lines=12> */
.L_x_138:
[----:B------:R-:W-:Y:S05]  /*47d0*/  BSYNC B0 ;  /* 0x0000000000007941 */ /* 0x000fea0003800000 */
.L_x_137:
        /* <DEDUP_REMOVED lines=12> */
.L_x_140:
[----:B------:R-:W-:Y:S05]  /*48a0*/  BSYNC B0 ;  /* 0x0000000000007941 */ /* 0x000fea0003800000 */
.L_x_139:
        /* <DEDUP_REMOVED lines=12> */
.L_x_142:
[----:B------:R-:W-:Y:S05]  /*4970*/  BSYNC B0 ;  /* 0x0000000000007941 */ /* 0x000fea0003800000 */
.L_x_141:
[----:B-----5:R-:W-:Y:S01]  /*4980*/  F2FP.F16.E4M3.UNPACK_B R4, R4 ;  /* 0x00000004ff04723e */ /* 0x020fe200020006ff */
[----:B------:R-:W-:Y:S01]  /*4990*/  BSSY B0, `(.L_x_143) ;  /* 0x000000a000007945 */ /* 0x000fe20003800000 */
[----:B------:R-:W-:-:S03]  /*49a0*/  ISETP.LT.OR P2, PT, R7, 0x72, !P1 ;  /* 0x000000720700780c */ /* 0x000fc60004f41670 */
        /* <DEDUP_REMOVED lines=8> */
.L_x_144:
[----:B------:R-:W-:Y:S05]  /*4a30*/  BSYNC B0 ;  /* 0x0000000000007941 */ /* 0x000fea0003800000 */
.L_x_143:
[----:B-----5:R-:W-:Y:S01]  /*4a40*/  F2FP.F16.E4M3.UNPACK_B R4, R4 ;  /* 0x00000004ff04723e */ /* 0x020fe200020006ff */
[----:B------:R-:W-:Y:S01]  /*4a50*/  BSSY B0, `(.L_x_145) ;  /* 0x000000a000007945 */ /* 0x000fe20003800000 */
[----:B------:R-:W-:-:S03]  /*4a60*/  ISETP.LT.OR P3, PT, R7, 0x71, !P0 ;  /* 0x000000710700780c */ /* 0x000fc60004761670 */
        /* <DEDUP_REMOVED lines=8> */
.L_x_146:
[----:B------:R-:W-:Y:S05]  /*4af0*/  BSYNC B0 ;  /* 0x0000000000007941 */ /* 0x000fea0003800000 */
.L_x_145:
        /* <DEDUP_REMOVED lines=11> */
.L_x_148:
[----:B------:R-:W-:Y:S05]  /*4bb0*/  BSYNC B0 ;  /* 0x0000000000007941 */ /* 0x000fea0003800000 */
.L_x_147:
        /* <DEDUP_REMOVED lines=11> */
.L_x_150:
[----:B------:R-:W-:Y:S05]  /*4c70*/  BSYNC B0 ;  /* 0x0000000000007941 */ /* 0x000fea0003800000 */
.L_x_149:
        /* <DEDUP_REMOVED lines=11> */
.L_x_152:
[----:B------:R-:W-:Y:S05]  /*4d30*/  BSYNC B0 ;  /* 0x0000000000007941 */ /* 0x000fea0003800000 */
.L_x_151:
        /* <DEDUP_REMOVED lines=11> */
.L_x_154:
[----:B------:R-:W-:Y:S05]  /*4df0*/  BSYNC B0 ;  /* 0x0000000000007941 */ /* 0x000fea0003800000 */
.L_x_153:
        /* <DEDUP_REMOVED lines=11> */
.L_x_156:
[----:B------:R-:W-:Y:S05]  /*4eb0*/  BSYNC B0 ;  /* 0x0000000000007941 */ /* 0x000fea0003800000 */
.L_x_155:
[----:B-----5:R-:W-:-:S05]  /*4ec0*/  F2FP.F16.E4M3.UNPACK_B R4, R4 ;  /* 0x00000004ff04723e */ /* 0x020fca00020006ff */
[----:B0--34-:R-:W-:-:S05]  /*4ed0*/  HADD2.F32 R3, -RZ, R4.H0_H0 ;  /* 0x20000004ff037230 */ /* 0x019fca0000004100 */
[----:B------:R-:W-:-:S04]  /*4ee0*/  FMUL R6, R3, R6 ;  /* 0x0000000603067220 */ /* 0x000fc80000400000 */
[----:B------:R-:W-:-:S05]  /*4ef0*/  FFMA R6, R87, R0, R6 ;  /* 0x0000000057067223 */ /* 0x000fca0000000006 */
[----:B------:R-:W-:Y:S01]  /*4f00*/  F2FP.SATFINITE.E4M3.F32.PACK_AB_MERGE_C R3, RZ, R6, RZ ;  /* 0x00000006ff03723e */ /* 0x000fe200048070ff */
[----:B------:R-:W-:Y:S06]  /*4f10*/  @P0 EXIT ;  /* 0x000000000000094d */ /* 0x000fec0003800000 */
[----:B------:R-:W-:Y:S01]  /*4f20*/  STG.E.U8 desc[UR12][R10.64+0x79], R3 ;  /* 0x000079030a007986 */ /* 0x000fe2000c10110c */
[----:B------:R-:W-:Y:S05]  /*4f30*/  EXIT ;  /* 0x000000000000794d */ /* 0x000fea0003800000 */
.L_x_28:
[----:B------:R-:W-:Y:S01]  /*4f40*/  ISETP.GE.AND P1, PT, R14, 0x1, PT ;  /* 0x000000010e00780c */ /* 0x000fe20003f26270 */
[-C--:B--2---:R-:W-:Y:S01]  /*4f50*/  FMUL R24, R24, R0.reuse ;  /* 0x0000000018187220 */ /* 0x084fe20000400000 */
[----:B------:R-:W-:Y:S01]  /*4f60*/  ISETP.GE.AND P0, PT, R14, 0x9, PT ;  /* 0x000000090e00780c */ /* 0x000fe20003f06270 */
[-C--:B------:R-:W-:Y:S01]  /*4f70*/  FMUL R25, R25, R0.reuse ;  /* 0x0000000019197220 */ /* 0x080fe20000400000 */
[----:B------:R-:W-:Y:S01]  /*4f80*/  ISETP.LT.OR P2, PT, R7, 0x1, !P1 ;  /* 0x000000010700780c */ /* 0x000fe20004f41670 */
[----:B------:R-:W-:Y:S01]  /*4f90*/  FMUL R26, R26, R0 ;  /* 0x000000001a1a7220 */ /* 0x000fe20000400000 */
[----:B------:R-:W-:Y:S01]  /*4fa0*/  F2FP.SATFINITE.E4M3.F32.PACK_AB_MERGE_C R3, RZ, R24, RZ ;  /* 0x00000018ff03723e */ /* 0x000fe200048070ff */
[-C--:B------:R-:W-:Y:S01]  /*4fb0*/  FMUL R27, R27, R0.reuse ;  /* 0x000000001b1b7220 */ /* 0x080fe20000400000 */
[C---:B------:R-:W-:Y:S01]  /*4fc0*/  ISETP.LT.OR P3, PT, R7.reuse, 0x1, !P0 ;  /* 0x000000010700780c */ /* 0x040fe20004761670 */
[-C--:B------:R-:W-:Y:S01]  /*4fd0*/  FMUL R28, R28, R0.reuse ;  /* 0x000000001c1c7220 */ /* 0x080fe20000400000 */
[----:B------:R-:W-:Y:S01]  /*4fe0*/  ISETP.LT.OR P4, PT, R7, 0x2, !P0 ;  /* 0x000000020700780c */ /* 0x000fe20004781670 */
[-C--:B------:R-:W-:Y:S01]  /*4ff0*/  FMUL R29, R29, R0.reuse ;  /* 0x000000001d1d7220 */ /* 0x080fe20000400000 */
[C---:B------:R-:W-:Y:S01]  /*5000*/  ISETP.LT.OR P5, PT, R7.reuse, 0x9, !P1 ;  /* 0x000000090700780c */ /* 0x040fe20004fa1670 */
[-C--:B------:R-:W-:Y:S01]  /*5010*/  FMUL R30, R30, R0.reuse ;  /* 0x000000001e1e7220 */ /* 0x080fe20000400000 */
[----:B------:R-:W-:Y:S01]  /*5020*/  ISETP.LT.OR P6, PT, R7, 0xa, !P1 ;  /* 0x0000000a0700780c */ /* 0x000fe20004fc1670 */
[-C--:B------:R-:W-:Y:S01]  /*5030*/  FMUL R31, R31, R0.reuse ;  /* 0x000000001f1f7220 */ /* 0x080fe20000400000 */
[----:B------:R-:W-:Y:S01]  /*5040*/  F2FP.SATFINITE.E4M3.F32.PACK_AB_MERGE_C R25, RZ, R25, RZ ;  /* 0x00000019ff19723e */ /* 0x000fe200048070ff */
[----:B------:R0:W-:Y:S01]  /*5050*/  @!P2 STG.E.U8 desc[UR12][R8.64], R3 ;  /* 0x000000030800a986 */ /* 0x0001e2000c10110c */
[----:B------:R-:W-:Y:S01]  /*5060*/  ISETP.LT.OR P2, PT, R7, 0x2, !P1 ;  /* 0x000000020700780c */ /* 0x000fe20004f41670 */
[-C--:B------:R-:W-:Y:S01]  /*5070*/  FMUL R32, R32, R0.reuse ;  /* 0x0000000020207220 */ /* 0x080fe20000400000 */
[----:B------:R-:W-:Y:S01]  /*5080*/  F2FP.SATFINITE.E4M3.F32.PACK_AB_MERGE_C R27, RZ, R27, RZ ;  /* 0x0000001bff1b723e */ /* 0x000fe200048070ff */
[----:B------:R-:W-:Y:S01]  /*5090*/  FMUL R33, R33, R0 ;  /* 0x0000000021217220 */ /* 0x000fe20000400000 */
[----:B------:R-:W-:Y:S01]  /*50a0*/  F2FP.SATFINITE.E4M3.F32.PACK_AB_MERGE_C R5, RZ, R28, RZ ;  /* 0x0000001cff05723e */ /* 0x000fe200048070ff */
[-C--:B------:R-:W-:Y:S01]  /*50b0*/  FMUL R34, R34, R0.reuse ;  /* 0x0000000022227220 */ /* 0x080fe20000400000 */
[----:B------:R-:W-:Y:S01]  /*50c0*/  F2FP.SATFINITE.E4M3.F32.PACK_AB_MERGE_C R29, RZ, R29, RZ ;  /* 0x0000001dff1d723e */ /* 0x000fe200048070ff */
[-C--:B------:R-:W-:Y:S01]  /*50d0*/  FMUL R35, R35, R0.reuse ;  /* 0x0000000023237220 */ /* 0x080fe20000400000 */
[----:B------:R-:W-:Y:S01]  /*50e0*/  F2FP.SATFINITE.E4M3.F32.PACK_AB_MERGE_C R31, RZ, R31, RZ ;  /* 0x0000001fff1f723e */ /* 0x000fe200048070ff */
[-C--:B------:R-:W-:Y:S01]  /*50f0*/  FMUL R36, R36, R0.reuse ;  /* 0x0000000024247220 */ /* 0x080fe20000400000 */
[----:B------:R-:W-:Y:S01]  /*5100*/  F2FP.SATFINITE.E4M3.F32.PACK_AB_MERGE_C R33, RZ, R33, RZ ;  /* 0x00000021ff21723e */ /* 0x000fe200048070ff */
[----:B------:R-:W-:Y:S01]  /*5110*/  FMUL R37, R37, R0 ;  /* 0x0000000025257220 */ /* 0x000fe20000400000 */
[----:B0-----:R-:W-:Y:S01]  /*5120*/  F2FP.SATFINITE.E4M3.F32.PACK_AB_MERGE_C R3, RZ, R26, RZ ;  /* 0x0000001aff03723e */ /* 0x001fe200048070ff */
[----:B------:R-:W-:Y:S01]  /*5130*/  @!P2 STG.E.U8 desc[UR12][R8.64+0x1], R25 ;  /* 0x000001190800a986 */ /* 0x000fe2000c10110c */
[C---:B------:R-:W-:Y:S01]  /*5140*/  ISETP.LT.OR P2, PT, R7.reuse, 0x11, !P0 ;  /* 0x000000110700780c */ /* 0x040fe20004741670 */
[----:B------:R-:W-:Y:S01]  /*5150*/  FMUL R38, R38, R0 ;  /* 0x0000000026267220 */ /* 0x000fe20000400000 */
[----:B------:R-:W-:Y:S01]  /*5160*/  F2FP.SATFINITE.E4M3.F32.PACK_AB_MERGE_C R13, RZ, R34, RZ ;  /* 0x00000022ff0d723e */ /* 0x000fe200048070ff */
[----:B------:R0:W-:Y:S01]  /*5170*/  @!P3 STG.E.U8 desc[UR12][R10.64], R3 ;  /* 0x000000030a00b986 */ /* 0x0001e2000c10110c */
[----:B------:R-:W-:Y:S01]  /*5180*/  ISETP.LT.OR P3, PT, R7, 0x9, !P0 ;  /* 0x000000090700780c */ /* 0x000fe20004761670 */
[-C--:B------:R-:W-:Y:S01]  /*5190*/  FMUL R39, R39, R0.reuse ;  /* 0x0000000027277220 */ /* 0x080fe20000400000 */
[----:B------:R-:W-:Y:S01]  /*51a0*/  F2FP.SATFINITE.E4M3.F32.PACK_AB_MERGE_C R35, RZ, R35, RZ ;  /* 0x00000023ff23723e */ /* 0x000fe200048070ff */
[----:B------:R-:W-:Y:S01]  /*51b0*/  @!P4 STG.E.U8 desc[UR12][R10.64+0x1], R27 ;  /* 0x0000011b0a00c986 */ /* 0x000fe2000c10110c */
[C---:B------:R-:W-:Y:S01]  /*51c0*/  ISETP.LT.OR P4, PT, R7.reuse, 0xa, !P0 ;  /* 0x0000000a0700780c */ /* 0x040fe20004781670 */
[-C--:B------:R-:W-:Y:S01]  /*51d0*/  FMUL R40, R40, R0.reuse ;  /* 0x0000000028287220 */ /* 0x080fe20000400000 */
[----:B------:R-:W-:Y:S01]  /*51e0*/  F2FP.SATFINITE.E4M3.F32.PACK_AB_MERGE_C R37, RZ, R37, RZ ;  /* 0x00000025ff25723e */ /* 0x000fe200048070ff */
[----:B------:R1:W-:Y:S01]  /*51f0*/  @!P5 STG.E.U8 desc[UR12][R8.64+0x8], R5 ;  /* 0x000008050800d986 */ /* 0x0003e2000c10110c */
[----:B------:R-:W-:Y:S01]  /*5200*/  ISETP.LT.OR P5, PT, R7, 0x11, !P1 ;  /* 0x000000110700780c */ /* 0x000fe20004fa1670 */
[-C--:B------:R-:W-:Y:S01]  /*5210*/  FMUL R41, R41, R0.reuse ;  /* 0x0000000029297220 */ /* 0x080fe20000400000 */
[----:B------:R-:W-:Y:S01]  /*5220*/  F2FP.SATFINITE.E4M3.F32.PACK_AB_MERGE_C R39, RZ, R39, RZ ;  /* 0x00000027ff27723e */ /* 0x000fe200048070ff */
[----:B------:R-:W-:Y:S01]  /*5230*/  @!P6 STG.E.U8 desc[UR12][R8.64+0x9], R29 ;  /* 0x0000091d0800e986 */ /* 0x000fe2000c10110c */
[----:B------:R-:W-:Y:S01]  /*5240*/  ISETP.LT.OR P6, PT, R7, 0x12, !P1 ;  /* 0x000000120700780c */ /* 0x000fe20004fc1670 */
[----:B------:R-:W-:Y:S01]  /*5250*/  FMUL R42, R42, R0 ;  /* 0x000000002a2a7220 */ /* 0x000fe20000400000 */
[----:B0-----:R-:W-:Y:S01]  /*5260*/  F2FP.SATFINITE.E4M3.F32.PACK_AB_MERGE_C R3, RZ, R30, RZ ;  /* 0x0000001eff03723e */ /* 0x001fe200048070ff */
[-C--:B------:R-:W-:Y:S01]  /*5270*/  FMUL R43, R43, R0.reuse ;  /* 0x000000002b2b7220 */ /* 0x080fe20000400000 */
[-C--:B------:R-:W-:Y:S01]  /*5280*/  FMUL R44, R44, R0.reuse ;  /* 0x000000002c2c7220 */ /* 0x080fe20000400000 */
[----:B------:R-:W-:Y:S01]  /*5290*/  @!P4 STG.E.U8 desc[UR12][R10.64+0x9], R31 ;  /* 0x0000091f0a00c986 */ /* 0x000fe2000c10110c */
[----:B------:R-:W-:Y:S01]  /*52a0*/  ISETP.LT.OR P4, PT, R7, 0x1a, !P1 ;  /* 0x0000001a0700780c */ /* 0x000fe20004f81670 */
[----:B------:R-:W-:Y:S01]  /*52b0*/  FMUL R45, R45, R0 ;  /* 0x000000002d2d7220 */ /* 0x000fe20000400000 */
[----:B-1----:R-:W-:Y:S01]  /*52c0*/  F2FP.SATFINITE.E4M3.F32.PACK_AB_MERGE_C R5, RZ, R32, RZ ;  /* 0x00000020ff05723e */ /* 0x002fe200048070ff */
[----:B------:R0:W-:Y:S01]  /*52d0*/  @!P3 STG.E.U8 desc[UR12][R10.64+0x8], R3 ;  /* 0x000008030a00b986 */ /* 0x0001e2000c10110c */
        /* <DEDUP_REMOVED lines=9> */
[-C--:B------:R-:W-:Y:S01]  /*5370*/  FMUL R48, R48, R0.reuse ;  /* 0x0000000030307220 */ /* 0x080fe20000400000 */
[-C--:B------:R-:W-:Y:S01]  /*5380*/  FMUL R49, R49, R0.reuse ;  /* 0x0000000031317220 */ /* 0x080fe20000400000 */
[----:B------:R2:W-:Y:S01]  /*5390*/  @!P2 STG.E.U8 desc[UR12][R10.64+0x10], R13 ;  /* 0x0000100d0a00a986 */ /* 0x0005e2000c10110c */
[----:B------:R-:W-:Y:S01]  /*53a0*/  ISETP.LT.OR P2, PT, R7, 0x19, !P1 ;  /* 0x000000190700780c */ /* 0x000fe20004f41670 */
[----:B------:R-:W-:Y:S01]  /*53b0*/  FMUL R50, R50, R0 ;  /* 0x0000000032327220 */ /* 0x000fe20000400000 */
[----:B0-----:R-:W-:Y:S01]  /*53c0*/  F2FP.SATFINITE.E4M3.F32.PACK_AB_MERGE_C R3, RZ, R36, RZ ;  /* 0x00000024ff03723e */ /* 0x001fe200048070ff */
[----:B------:R-:W-:Y:S01]  /*53d0*/  @!P3 STG.E.U8 desc[UR12][R10.64+0x11], R35 ;  /* 0x000011230a00b986 */ /* 0x000fe2000c10110c */
[----:B-1----:R-:W-:Y:S01]  /*53e0*/  F2FP.SATFINITE.E4M3.F32.PACK_AB_MERGE_C R5, RZ, R38, RZ ;  /* 0x00000026ff05723e */ /* 0x002fe200048070ff */
[-C--:B------:R-:W-:Y:S01]  /*53f0*/  FMUL R51, R51, R0.reuse ;  /* 0x0000000033337220 */ /* 0x080fe20000400000 */
[C---:B------:R-:W-:Y:S01]  /*5400*/  ISETP.LT.OR P3, PT, R7.reuse, 0x21, !P1 ;  /* 0x000000210700780c */ /* 0x040fe20004f61670 */
[----:B------:R-:W-:Y:S01]  /*5410*/  @!P4 STG.E.U8 desc[UR12][R8.64+0x19], R37 ;  /* 0x000019250800c986 */ /* 0x000fe2000c10110c */
[----:B------:R-:W-:Y:S01]  /*5420*/  ISETP.LT.OR P4, PT, R7, 0x22, !P1 ;  /* 0x000000220700780c */ /* 0x000fe20004f81670 */
[-C--:B------:R-:W-:Y:S01]  /*5430*/  FMUL R52, R52, R0.reuse ;  /* 0x0000000034347220 */ /* 0x080fe20000400000 */
[----:B------:R-:W-:Y:S01]  /*5440*/  F2FP.SATFINITE.E4M3.F32.PACK_AB_MERGE_C R45, RZ, R45, RZ ;  /* 0x0000002dff2d723e */ /* 0x000fe200048070ff */
[----:B------:R-:W-:Y:S01]  /*5450*/  FMUL R53, R53, R0 ;  /* 0x0000000035357220 */ /* 0x000fe20000400000 */
[----:B--2---:R-:W-:Y:S01]  /*5460*/  F2FP.SATFINITE.E4M3.F32.PACK_AB_MERGE_C R13, RZ, R44, RZ ;  /* 0x0000002cff0d723e */ /* 0x004fe200048070ff */
        /* <DEDUP_REMOVED lines=11> */
[----:B------:R-:W-:Y:S01]  /*5520*/  F2FP.SATFINITE.E4M3.F32.PACK_AB_MERGE_C R51, RZ, R51, RZ ;  /* 0x00000033ff33723e */ /* 0x000fe200048070ff */
[----:B------:R-:W-:Y:S01]  /*5530*/  @!P4 STG.E.U8 desc[UR12][R8.64+0x21], R41 ;  /* 0x000021290800c986 */ /* 0x000fe2000c10110c */
[----:B0-----:R-:W-:Y:S01]  /*5540*/  F2FP.SATFINITE.E4M3.F32.PACK_AB_MERGE_C R3, RZ, R40, RZ ;  /* 0x00000028ff03723e */ /* 0x001fe200048070ff */
[-C--:B------:R-:W-:Y:S01]  /*5550*/  FMUL R57, R57, R0.reuse ;  /* 0x0000000039397220 */ /* 0x080fe20000400000 */
[C---:B------:R-:W-:Y:S01]  /*5560*/  ISETP.LT.OR P4, PT, R7.reuse, 0x2a, !P0 ;  /* 0x0000002a0700780c */ /* 0x040fe20004781670 */
[----:B------:R-:W-:Y:S01]  /*5570*/  FMUL R58, R58, R0 ;  /* 0x000000003a3a7220 */ /* 0x000fe20000400000 */
[----:B-1----:R-:W-:Y:S01]  /*5580*/  F2FP.SATFINITE.E4M3.F32.PACK_AB_MERGE_C R5, RZ, R42, RZ ;  /* 0x0000002aff05723e */ /* 0x002fe200048070ff */
[----:B------:R0:W-:Y:S01]  /*5590*/  @!P3 STG.E.U8 desc[UR12][R8.64+0x20], R3 ;  /* 0x000020030800b986 */ /* 0x0001e2000c10110c */
[----:B------:R-:W-:Y:S01]  /*55a0*/  ISETP.LT.OR P3, PT, R7, 0x2a, !P1 ;  /* 0x0000002a0700780c */ /* 0x000fe20004f61670 */
[-C--:B------:R-:W-:Y:S01]  /*55b0*/  FMUL R59, R59, R0.reuse ;  /* 0x000000003b3b7220 */ /* 0x080fe20000400000 */
[----:B------:R-:W-:Y:S01]  /*55c0*/  F2FP.SATFINITE.E4M3.F32.PACK_AB_MERGE_C R53, RZ, R53, RZ ;  /* 0x00000035ff35723e */ /* 0x000fe200048070ff */
[----:B------:R1:W-:Y:S01]  /*55d0*/  @!P5 STG.E.U8 desc[UR12][R10.64+0x20], R5 ;  /* 0x000020050a00d986 */ /* 0x0003e2000c10110c */
[C---:B------:R-:W-:Y:S01]  /*55e0*/  ISETP.LT.OR P5, PT, R7.reuse, 0x31, !P1 ;  /* 0x000000310700780c */ /* 0x040fe20004fa1670 */
[-C--:B------:R-:W-:Y:S01]  /*55f0*/  FMUL R60, R60, R0.reuse ;  /* 0x000000003c3c7220 */ /* 0x080fe20000400000 */
[----:B------:R-:W-:Y:S01]  /*5600*/  F2FP.SATFINITE.E4M3.F32.PACK_AB_MERGE_C R55, RZ, R55, RZ ;  /* 0x00000037ff37723e */ /* 0x000fe200048070ff */
[----:B------:R-:W-:Y:S01]  /*5610*/  @!P6 STG.E.U8 desc[UR12][R10.64+0x21], R43 ;  /* 0x0000212b0a00e986 */ /* 0x000fe2000c10110c */
[----:B------:R-:W-:Y:S01]  /*5620*/  ISETP.LT.OR P6, PT, R7, 0x32, !P1 ;  /* 0x000000320700780c */ /* 0x000fe20004fc1670 */
[-C--:B------:R-:W-:Y:S01]  /*5630*/  FMUL R61, R61, R0.reuse ;  /* 0x000000003d3d7220 */ /* 0x080fe20000400000 */
[----:B------:R-:W-:Y:S01]  /*5640*/  F2FP.SATFINITE.E4M3.F32.PACK_AB_MERGE_C R57, RZ, R57, RZ ;  /* 0x00000039ff39723e */ /* 0x000fe200048070ff */
        /* <DEDUP_REMOVED lines=83> */
[-C--:B------:R-:W-:Y:S01]  /*5b80*/  FMUL R86, R86, R0.reuse ;  /* 0x0000000056567220 */ /* 0x080fe20000400000 */
[----:B------:R-:W-:Y:S01]  /*5b90*/  @!P6 STG.E.U8 desc[UR12][R10.64+0x49], R63 ;  /* 0x0000493f0a00e986 */ /* 0x000fe2000c10110c */
[----:B------:R-:W-:Y:S01]  /*5ba0*/  ISETP.LT.OR P6, PT, R7, 0x5a, !P1 ;  /* 0x0000005a0700780c */ /* 0x000fe20004fc1670 */
[----:B------:R-:W-:Y:S01]  /*5bb0*/  FMUL R0, R87, R0 ;  /* 0x0000000057007220 */ /* 0x000fe20000400000 */
[----:B------:R-:W-:Y:S01]  /*5bc0*/  F2FP.SATFINITE.E4M3.F32.PACK_AB_MERGE_C R81, RZ, R81, RZ ;  /* 0x00000051ff51723e */ /* 0x000fe200048070ff */
[----:B------:R2:W-:Y:S01]  /*5bd0*/  @!P2 STG.E.U8 desc[UR12][R8.64+0x50], R13 ;  /* 0x0000500d0800a986 */ /* 0x0005e2000c10110c */
[----:B------:R-:W-:-:S02]  /*5be0*/  ISETP.LT.OR P2, PT, R7, 0x51, !P0 ;  /* 0x000000510700780c */ /* 0x000fc40004741670 */
[----:B0-----:R-:W-:Y:S01]  /*5bf0*/  F2FP.SATFINITE.E4M3.F32.PACK_AB_MERGE_C R3, RZ, R66, RZ ;  /* 0x00000042ff03723e */ /* 0x001fe200048070ff */
[----:B------:R-:W-:Y:S01]  /*5c00*/  @!P3 STG.E.U8 desc[UR12][R8.64+0x51], R65 ;  /* 0x000051410800b986 */ /* 0x000fe2000c10110c */
[----:B-1----:R-:W-:Y:S02]  /*5c10*/  F2FP.SATFINITE.E4M3.F32.PACK_AB_MERGE_C R5, RZ, R68, RZ ;  /* 0x00000044ff05723e */ /* 0x002fe400048070ff */
[C---:B------:R-:W-:Y:S01]  /*5c20*/  ISETP.LT.OR P3, PT, R7.reuse, 0x5a, !P0 ;  /* 0x0000005a0700780c */ /* 0x040fe20004761670 */
[----:B------:R-:W-:Y:S01]  /*5c30*/  @!P4 STG.E.U8 desc[UR12][R10.64+0x51], R67 ;  /* 0x000051430a00c986 */ /* 0x000fe2000c10110c */
[C---:B------:R-:W-:Y:S02]  /*5c40*/  ISETP.LT.OR P4, PT, R7.reuse, 0x61, !P1 ;  /* 0x000000610700780c */ /* 0x040fe40004f81670 */
[----:B------:R-:W-:Y:S02]  /*5c50*/  F2FP.SATFINITE.E4M3.F32.PACK_AB_MERGE_C R83, RZ, R83, RZ ;  /* 0x00000053ff53723e */ /* 0x000fe400048070ff */
[----:B--2---:R-:W-:Y:S01]  /*5c60*/  F2FP.SATFINITE.E4M3.F32.PACK_AB_MERGE_C R13, RZ, R74, RZ ;  /* 0x0000004aff0d723e */ /* 0x004fe200048070ff */
[----:B------:R0:W-:Y:S01]  /*5c70*/  @!P2 STG.E.U8 desc[UR12][R10.64+0x50], R3 ;  /* 0x000050030a00a986 */ /* 0x0001e2000c10110c */
[----:B------:R-:W-:-:S02]  /*5c80*/  ISETP.LT.OR P2, PT, R7, 0x59, !P0 ;  /* 0x000000590700780c */ /* 0x000fc40004741670 */
[----:B------:R-:W-:Y:S01]  /*5c90*/  F2FP.SATFINITE.E4M3.F32.PACK_AB_MERGE_C R85, RZ, R85, RZ ;  /* 0x00000055ff55723e */ /* 0x000fe200048070ff */
[----:B------:R1:W-:Y:S01]  /*5ca0*/  @!P5 STG.E.U8 desc[UR12][R8.64+0x58], R5 ;  /* 0x000058050800d986 */ /* 0x0003e2000c10110c */
[----:B------:R-:W-:-:S03]  /*5cb0*/  ISETP.LT.OR P5, PT, R7, 0x62, !P1 ;  /* 0x000000620700780c */ /* 0x000fc60004fa1670 */
[----:B------:R-:W-:Y:S01]  /*5cc0*/  @!P6 STG.E.U8 desc[UR12][R8.64+0x59], R69 ;  /* 0x000059450800e986 */ /* 0x000fe2000c10110c */
[C---:B------:R-:W-:Y:S02]  /*5cd0*/  ISETP.LT.OR P6, PT, R7.reuse, 0x61, !P0 ;  /* 0x000000610700780c */ /* 0x040fe400047c1670 */
[----:B0-----:R-:W-:Y:S01]  /*5ce0*/  F2FP.SATFINITE.E4M3.F32.PACK_AB_MERGE_C R3, RZ, R70, RZ ;  /* 0x00000046ff03723e */ /* 0x001fe200048070ff */
[----:B------:R-:W-:Y:S01]  /*5cf0*/  @!P3 STG.E.U8 desc[UR12][R10.64+0x59], R71 ;  /* 0x000059470a00b986 */ /* 0x000fe2000c10110c */
[C---:B------:R-:W-:Y:S02]  /*5d00*/  ISETP.LT.OR P3, PT, R7.reuse, 0x69, !P1 ;  /* 0x000000690700780c */ /* 0x040fe40004f61670 */
[----:B-1----:R-:W-:Y:S01]  /*5d10*/  F2FP.SATFINITE.E4M3.F32.PACK_AB_MERGE_C R5, RZ, R72, RZ ;  /* 0x00000048ff05723e */ /* 0x002fe200048070ff */
[----:B------:R0:W-:Y:S01]  /*5d20*/  @!P2 STG.E.U8 desc[UR12][R10.64+0x58], R3 ;  /* 0x000058030a00a986 */ /* 0x0001e2000c10110c */
[----:B------:R-:W-:-:S03]  /*5d30*/  ISETP.LT.OR P2, PT, R7, 0x62, !P0 ;  /* 0x000000620700780c */ /* 0x000fc60004741670 */
[----:B------:R1:W-:Y:S01]  /*5d40*/  @!P4 STG.E.U8 desc[UR12][R8.64+0x60], R5 ;  /* 0x000060050800c986 */ /* 0x0003e2000c10110c */
[----:B------:R-:W-:-:S03]  /*5d50*/  ISETP.LT.OR P4, PT, R7, 0x69, !P0 ;  /* 0x000000690700780c */ /* 0x000fc60004781670 */
[----:B------:R-:W-:Y:S01]  /*5d60*/  @!P5 STG.E.U8 desc[UR12][R8.64+0x61], R73 ;  /* 0x000061490800d986 */ /* 0x000fe2000c10110c */
[----:B------:R-:W-:-:S03]  /*5d70*/  ISETP.LT.OR P5, PT, R7, 0x6a, !P0 ;  /* 0x0000006a0700780c */ /* 0x000fc600047a1670 */
[----:B------:R2:W-:Y:S01]  /*5d80*/  @!P6 STG.E.U8 desc[UR12][R10.64+0x60], R13 ;  /* 0x0000600d0a00e986 */ /* 0x0005e2000c10110c */
[C---:B------:R-:W-:Y:S02]  /*5d90*/  ISETP.LT.OR P6, PT, R7.reuse, 0x6a, !P1 ;  /* 0x0000006a0700780c */ /* 0x040fe40004fc1670 */
[----:B0-----:R-:W-:Y:S01]  /*5da0*/  F2FP.SATFINITE.E4M3.F32.PACK_AB_MERGE_C R3, RZ, R76, RZ ;  /* 0x0000004cff03723e */ /* 0x001fe200048070ff */
[----:B------:R-:W-:Y:S01]  /*5db0*/  @!P2 STG.E.U8 desc[UR12][R10.64+0x61], R75 ;  /* 0x0000614b0a00a986 */ /* 0x000fe2000c10110c */
[C---:B------:R-:W-:Y:S02]  /*5dc0*/  ISETP.LT.OR P2, PT, R7.reuse, 0x71, !P1 ;  /* 0x000000710700780c */ /* 0x040fe40004f41670 */
[----:B-1----:R-:W-:Y:S01]  /*5dd0*/  F2FP.SATFINITE.E4M3.F32.PACK_AB_MERGE_C R5, RZ, R78, RZ ;  /* 0x0000004eff05723e */ /* 0x002fe200048070ff */
[----:B------:R0:W-:Y:S01]  /*5de0*/  @!P3 STG.E.U8 desc[UR12][R8.64+0x68], R3 ;  /* 0x000068030800b986 */ /* 0x0001e2000c10110c */
[----:B------:R-:W-:Y:S02]  /*5df0*/  ISETP.LT.OR P3, PT, R7, 0x72, !P1 ;  /* 0x000000720700780c */ /* 0x000fe40004f61670 */
[----:B--2---:R-:W-:-:S03]  /*5e00*/  F2FP.SATFINITE.E4M3.F32.PACK_AB_MERGE_C R13, RZ, R80, RZ ;  /* 0x00000050ff0d723e */ /* 0x004fc600048070ff */
[----:B------:R-:W-:Y:S01]  /*5e10*/  @!P6 STG.E.U8 desc[UR12][R8.64+0x69], R77 ;  /* 0x0000694d0800e986 */ /* 0x000fe2000c10110c */
[C---:B------:R-:W-:Y:S02]  /*5e20*/  ISETP.LT.OR P6, PT, R7.reuse, 0x79, !P1 ;  /* 0x000000790700780c */ /* 0x040fe40004fc1670 */
[C---:B------:R-:W-:Y:S01]  /*5e30*/  ISETP.LT.OR P1, PT, R7.reuse, 0x7a, !P1 ;  /* 0x0000007a0700780c */ /* 0x040fe20004f21670 */
[----:B------:R1:W-:Y:S01]  /*5e40*/  @!P4 STG.E.U8 desc[UR12][R10.64+0x68], R5 ;  /* 0x000068050a00c986 */ /* 0x0003e2000c10110c */
[C---:B------:R-:W-:Y:S02]  /*5e50*/  ISETP.LT.OR P4, PT, R7.reuse, 0x71, !P0 ;  /* 0x000000710700780c */ /* 0x040fe40004781670 */
[----:B0-----:R-:W-:Y:S01]  /*5e60*/  F2FP.SATFINITE.E4M3.F32.PACK_AB_MERGE_C R3, RZ, R82, RZ ;  /* 0x00000052ff03723e */ /* 0x001fe200048070ff */
[----:B------:R-:W-:Y:S01]  /*5e70*/  @!P5 STG.E.U8 desc[UR12][R10.64+0x69], R79 ;  /* 0x0000694f0a00d986 */ /* 0x000fe2000c10110c */
[----:B------:R-:W-:-:S03]  /*5e80*/  ISETP.LT.OR P5, PT, R7, 0x72, !P0 ;  /* 0x000000720700780c */ /* 0x000fc600047a1670 */
[----:B------:R0:W-:Y:S01]  /*5e90*/  @!P2 STG.E.U8 desc[UR12][R8.64+0x70], R13 ;  /* 0x0000700d0800a986 */ /* 0x0001e2000c10110c */
[C---:B------:R-:W-:Y:S02]  /*5ea0*/  ISETP.LT.OR P2, PT, R7.reuse, 0x79, !P0 ;  /* 0x000000790700780c */ /* 0x040fe40004741670 */
[----:B------:R-:W-:Y:S01]  /*5eb0*/  ISETP.LT.OR P0, PT, R7, 0x7a, !P0 ;  /* 0x0000007a0700780c */ /* 0x000fe20004701670 */
[----:B------:R2:W-:Y:S01]  /*5ec0*/  @!P3 STG.E.U8 desc[UR12][R8.64+0x71], R81 ;  /* 0x000071510800b986 */ /* 0x0005e2000c10110c */
[----:B-1----:R-:W-:Y:S02]  /*5ed0*/  F2FP.SATFINITE.E4M3.F32.PACK_AB_MERGE_C R5, RZ, R84, RZ ;  /* 0x00000054ff05723e */ /* 0x002fe400048070ff */
[----:B------:R-:W-:Y:S01]  /*5ee0*/  F2FP.SATFINITE.E4M3.F32.PACK_AB_MERGE_C R7, RZ, R86, RZ ;  /* 0x00000056ff07723e */ /* 0x000fe200048070ff */
[----:B------:R2:W-:Y:S04]  /*5ef0*/  @!P4 STG.E.U8 desc[UR12][R10.64+0x70], R3 ;  /* 0x000070030a00c986 */ /* 0x0005e8000c10110c */
[----:B------:R2:W-:Y:S01]  /*5f00*/  @!P5 STG.E.U8 desc[UR12][R10.64+0x71], R83 ;  /* 0x000071530a00d986 */ /* 0x0005e2000c10110c */
[----:B0-----:R-:W-:-:S03]  /*5f10*/  F2FP.SATFINITE.E4M3.F32.PACK_AB_MERGE_C R13, RZ, R0, RZ ;  /* 0x00000000ff0d723e */ /* 0x001fc600048070ff */
[----:B------:R2:W-:Y:S04]  /*5f20*/  @!P6 STG.E.U8 desc[UR12][R8.64+0x78], R5 ;  /* 0x000078050800e986 */ /* 0x0005e8000c10110c */
[----:B------:R2:W-:Y:S04]  /*5f30*/  @!P1 STG.E.U8 desc[UR12][R8.64+0x79], R85 ;  /* 0x0000795508009986 */ /* 0x0005e8000c10110c */
[----:B------:R2:W-:Y:S01]  /*5f40*/  @!P2 STG.E.U8 desc[UR12][R10.64+0x78], R7 ;  /* 0x000078070a00a986 */ /* 0x0005e2000c10110c */
[----:B------:R-:W-:Y:S05]  /*5f50*/  @P0 EXIT ;  /* 0x000000000000094d */ /* 0x000fea0003800000 */
[----:B------:R-:W-:Y:S01]  /*5f60*/  STG.E.U8 desc[UR12][R10.64+0x79], R13 ;  /* 0x0000790d0a007986 */ /* 0x000fe2000c10110c */
[----:B------:R-:W-:Y:S05]  /*5f70*/  EXIT ;  /* 0x000000000000794d */ /* 0x000fea0003800000 */
.L_x_14:
[----:B------:R-:W-:-:S13]  /*5f80*/  ISETP.NE.AND P0, PT, R8, RZ, PT ;  /* 0x000000ff0800720c */ /* 0x000fda0003f05270 */
[----:B------:R-:W-:Y:S05]  /*5f90*/  @P0 EXIT ;  /* 0x000000000000094d */ /* 0x000fea0003800000 */
[----:B------:R-:W-:Y:S01]  /*5fa0*/  ELECT P0, URZ, PT ;  /* 0x00000000003f782f */ /* 0x000fe20003800000 */
[----:B------:R-:W-:-:S12]  /*5fb0*/  BSSY B0, `(.L_x_157) ;  /* 0x0000085000007945 */ /* 0x000fd80003800000 */
[----:B------:R-:W-:Y:S05]  /*5fc0*/  @!P0 BRA `(.L_x_158) ;  /* 0x00000008000c8947 */ /* 0x000fea0003800000 */
[----:B------:R-:W-:-:S13]  /*5fd0*/  ISETP.GE.AND P0, PT, R5, 0x1, PT ;  /* 0x000000010500780c */ /* 0x000fda0003f06270 */
[----:B------:R-:W-:Y:S05]  /*5fe0*/  @!P0 BRA `(.L_x_158) ;  /* 0x0000000800048947 */ /* 0x000fea0003800000 */
[----:B------:R-:W2:Y:S01]  /*5ff0*/  S2R R4, SR_CgaCtaId ;  /* 0x0000000000047919 */ /* 0x000ea20000008800 */
[----:B------:R-:W-:Y:S01]  /*6000*/  IMAD.SHL.U32 R21, R11, 0x40, RZ ;  /* 0x000000400b157824 */ /* 0x000fe200078e00ff */
[----:B------:R-:W-:Y:S01]  /*6010*/  ULDC UR4, c[0x0][0x384] ;  /* 0x0000e10000047ab9 */ /* 0x000fe20000000800 */
[----:B------:R-:W-:Y:S01]  /*6020*/  LOP3.LUT P0, RZ, R10, 0x1f, RZ, 0xc0, !PT ;  /* 0x0000001f0aff7812 */ /* 0x000fe2000780c0ff */
[----:B------:R-:W-:Y:S01]  /*6030*/  ULDC UR5, c[0x0][0x388] ;  /* 0x0000e20000057ab9 */ /* 0x000fe20000000800 */
[----:B------:R-:W-:Y:S01]  /*6040*/  ISETP.NE.AND P1, PT, R15, RZ, PT ;  /* 0x000000ff0f00720c */ /* 0x000fe20003f25270 */
[----:B------:R-:W-:Y:S01]  /*6050*/  VIADD R22, R5, 0x1 ;  /* 0x0000000105167836 */ /* 0x000fe20000000000 */
[----:B------:R-:W-:Y:S01]  /*6060*/  ISETP.NE.OR P0, PT, R15, RZ, !P0 ;  /* 0x000000ff0f00720c */ /* 0x000fe20004705670 */
[----:B---3-5:R-:W-:Y:S01]  /*6070*/  IMAD.MOV.U32 R6, RZ, RZ, 0x1 ;  /* 0x00000001ff067424 */ /* 0x028fe200078e00ff */
[----:B------:R-:W-:Y:S01]  /*6080*/  LOP3.LUT R20, R3, 0x2, RZ, 0xfc, !PT ;  /* 0x0000000203147812 */ /* 0x000fe200078efcff */
[----:B01----:R-:W-:Y:S01]  /*6090*/  IMAD.MOV.U32 R7, RZ, RZ, RZ ;  /* 0x000000ffff077224 */ /* 0x003fe200078e00ff */
[----:B------:R-:W-:-:S02]  /*60a0*/  CS2R R8, SRZ ;  /* 0x0000000000087805 */ /* 0x000fc4000001ff00 */
[----:B------:R-:W-:Y:S01]  /*60b0*/  CS2R R10, SRZ ;  /* 0x00000000000a7805 */ /* 0x000fe2000001ff00 */
[----:B--2---:R-:W-:-:S05]  /*60c0*/  IMAD.SHL.U32 R0, R4, 0x40, RZ ;  /* 0x0000004004007824 */ /* 0x004fca00078e00ff */
[----:B------:R-:W-:-:S05]  /*60d0*/  LOP3.LUT R0, R0, 0x40, RZ, 0xc0, !PT ;  /* 0x0000004000007812 */ /* 0x000fca00078ec0ff */
[----:B------:R-:W-:Y:S02]  /*60e0*/  IMAD R2, R13, 0x80, R0 ;  /* 0x000000800d027824 */ /* 0x000fe400078e0200 */
[----:B------:R-:W-:Y:S02]  /*60f0*/  IMAD.SHL.U32 R0, R4, 0x800, RZ ;  /* 0x0000080004007824 */ /* 0x000fe400078e00ff */
[----:B------:R-:W-:-:S03]  /*6100*/  IMAD.HI.U32 R4, R21, UR4, RZ ;  /* 0x0000000415047c27 */ /* 0x000fc6000f8e00ff */
[----:B------:R-:W-:Y:S02]  /*6110*/  LOP3.LUT R0, R0, 0x800, RZ, 0xc0, !PT ;  /* 0x0000080000007812 */ /* 0x000fe400078ec0ff */
[----:B------:R-:W-:-:S07]  /*6120*/  SHF.R.U32.HI R4, RZ, UR5, R4 ;  /* 0x00000005ff047c19 */ /* 0x000fce0008011604 */
.L_x_162:
[----:B------:R-:W0:Y:S01]  /*6130*/  S2R R13, SR_CgaCtaId ;  /* 0x00000000000d7919 */ /* 0x000e220000008800 */
[----:B------:R-:W-:-:S04]  /*6140*/  MOV R12, 0x400 ;  /* 0x00000400000c7802 */ /* 0x000fc80000000f00 */
[----:B0-----:R-:W-:Y:S02]  /*6150*/  LEA R18, R13, R12, 0x18 ;  /* 0x0000000c0d127211 */ /* 0x001fe400078ec0ff */
[----:B------:R-:W-:-:S03]  /*6160*/  SHF.L.U32 R12, R6, 0x1f, RZ ;  /* 0x0000001f060c7819 */ /* 0x000fc600000006ff */
[----:B------:R-:W-:-:S07]  /*6170*/  IMAD R19, R7, 0x8, R18 ;  /* 0x0000000807137824 */ /* 0x000fce00078e0212 */
.L_x_159:
[----:B0-----:R0:W1:Y:S02]  /*6180*/  SYNCS.PHASECHK.TRANS64.TRYWAIT P2, [R19+URZ+0x37928], R12 ;  /* 0x0379280c130075a7 */ /* 0x001064000804017f */
[----:B-1----:R-:W-:Y:S05]  /*6190*/  @!P2 NANOSLEEP.SYNCS 0x989680 ;  /* 0x009896800000a95d */ /* 0x002fea0003900000 */
[----:B------:R-:W1:Y:S02]  /*61a0*/  @!P2 SYNCS.PHASECHK.TRANS64 P2, [R19+URZ+0x37928], R12 ;  /* 0x0379280c1300a5a7 */ /* 0x000e64000804007f */
[----:B-1----:R-:W-:Y:S05]  /*61b0*/  @!P2 BRA `(.L_x_159) ;  /* 0xfffffffc00f0a947 */ /* 0x002fea000383ffff */
[----:B0-----:R-:W0:Y:S02]  /*61c0*/  @!P1 LDC R12, c[0x0][0x580] ;  /* 0x00016000ff0c9b82 */ /* 0x001e240000000800 */
[----:B0-----:R0:W-:Y:S02]  /*61d0*/  @!P1 SYNCS.ARRIVE.TRANS64 RZ, [R19+URZ+0x37800], R12 ;  /* 0x0378000c13ff99a7 */ /* 0x0011e4000800003f */
[----:B0-----:R-:W-:-:S04]  /*61e0*/  PRMT R12, R20, 0x9910, RZ ;  /* 0x00009910140c7816 */ /* 0x001fc800000000ff */
[----:B------:R-:W-:-:S13]  /*61f0*/  ISETP.NE.AND P2, PT, R12, 0x2, PT ;  /* 0x000000020c00780c */ /* 0x000fda0003f45270 */
[----:B------:R-:W-:Y:S05]  /*6200*/  @P2 BRA `(.L_x_160) ;  /* 0x0000000000042947 */ /* 0x000fea0003800000 */
[----:B------:R-:W-:Y:S01]  /*6210*/  BPT.TRAP 0x1 ;  /* 0x000000040000795c */ /* 0x000fe20000300000 */
.L_x_160:
[----:B------:R-:W-:Y:S05]  /*6220*/  @P0 BRA `(.L_x_161) ;  /* 0x0000000000040947 */ /* 0x000fea0003800000 */
[----:B------:R-:W-:Y:S01]  /*6230*/  BPT.TRAP 0x1 ;  /* 0x000000040000795c */ /* 0x000fe20000300000 */
.L_x_161:
[----:B------:R-:W0:Y:S01]  /*6240*/  LDC R14, c[0x0][0x380] ;  /* 0x0000e000ff0e7b82 */ /* 0x000e220000000800 */
[----:B------:R-:W-:Y:S01]  /*6250*/  R2UR UR4, R4 ;  /* 0x00000000040472ca */ /* 0x000fe200000e0000 */
[----:B------:R-:W-:Y:S01]  /*6260*/  ULDC UR14, c[0x0][0x38c] ;  /* 0x0000e300000e7ab9 */ /* 0x000fe20000000800 */
[----:B------:R-:W-:Y:S01]  /*6270*/  R2UR UR13, R21 ;  /* 0x00000000150d72ca */ /* 0x000fe200000e0000 */
[----:B------:R-:W-:Y:S01]  /*6280*/  UISETP.NE.AND UP0, UPT, UR14, 0x1, UPT ;  /* 0x000000010e00788c */ /* 0x000fe2000bf05270 */
[----:B------:R-:W-:Y:S01]  /*6290*/  R2UR UR25, R18 ;  /* 0x00000000121972ca */ /* 0x000fe200000e0000 */
[----:B------:R-:W-:Y:S01]  /*62a0*/  ULDC UR24, c[0x0][0x398] ;  /* 0x0000e60000187ab9 */ /* 0x000fe20000000800 */
[----:B------:R-:W-:Y:S01]  /*62b0*/  R2UR UR17, R19 ;  /* 0x00000000131172ca */ /* 0x000fe200000e0000 */
[----:B------:R-:W1:Y:S01]  /*62c0*/  LDC.64 R12, c[0x0][0x3f8] ;  /* 0x0000fe00ff0c7b82 */ /* 0x000e620000000a00 */
[----:B------:R-:W-:Y:S01]  /*62d0*/  R2UR UR18, R10 ;  /* 0x000000000a1272ca */ /* 0x000fe200000e0000 */
[----:B------:R-:W-:Y:S01]  /*62e0*/  ULDC UR12, c[0x0][0x3ec] ;  /* 0x0000fb00000c7ab9 */ /* 0x000fe20000000800 */
[----:B------:R-:W-:Y:S01]  /*62f0*/  R2UR UR16, R7 ;  /* 0x00000000071072ca */ /* 0x000fe200000e0000 */
[----:B------:R-:W-:Y:S01]  /*6300*/  VIADD R22, R22, 0xffffffff ;  /* 0xffffffff16167836 */ /* 0x000fe20000000000 */
[----:B------:R-:W-:Y:S01]  /*6310*/  ULDC.64 UR28, c[0x0][0x198] ;  /* 0x00006600001c7ab9 */ /* 0x000fe20000000a00 */
[----:B------:R-:W-:Y:S01]  /*6320*/  ULDC.64 UR20, c[0x0][0x3f0] ;  /* 0x0000fc0000147ab9 */ /* 0x000fe20000000a00 */
[----:B------:R-:W-:Y:S01]  /*6330*/  @UP0 ULDC.64 UR8, c[0x0][0x390] ;  /* 0x0000e40000080ab9 */ /* 0x000fe20000000a00 */
[----:B------:R-:W1:Y:S01]  /*6340*/  LDC.64 R16, c[0x0][0x3d0] ;  /* 0x0000f400ff107b82 */ /* 0x000e620000000a00 */
[----:B------:R-:W-:Y:S01]  /*6350*/  ISETP.GT.AND P6, PT, R22, 0x1, PT ;  /* 0x000000011600780c */ /* 0x000fe20003fc4270 */
[----:B------:R-:W-:Y:S01]  /*6360*/  UMOV UR32, 0x30000 ;  /* 0x0003000000207882 */ /* 0x000fe20000000000 */
[----:B------:R-:W-:Y:S01]  /*6370*/  UMOV UR26, 0x0 ;  /* 0x00000000001a7882 */ /* 0x000fe20000000000 */
[----:B------:R-:W-:-:S02]  /*6380*/  UIADD3 UR17, UR17, 0x37800, URZ ;  /* 0x0003780011117890 */ /* 0x000fc4000fffe03f */
[----:B------:R-:W-:Y:S01]  /*6390*/  USHF.L.U32 UR18, UR18, 0x5, URZ ;  /* 0x0000000512127899 */ /* 0x000fe2000800063f */
[----:B0-----:R-:W-:Y:S01]  /*63a0*/  ISETP.NE.AND P2, PT, R14, 0x1, PT ;  /* 0x000000010e00780c */ /* 0x001fe20003f45270 */
[----:B------:R-:W0:Y:S01]  /*63b0*/  LDC.64 R18, c[0x0][0x3e0] ;  /* 0x0000f800ff127b82 */ /* 0x000e220000000a00 */
[----:B------:R-:W-:Y:S01]  /*63c0*/  ULEA UR16, UR16, UR25, 0xb ;  /* 0x0000001910107291 */ /* 0x000fe2000f8e583f */
[----:B------:R-:W-:-:S10]  /*63d0*/  UMOV UR27, 0x10000000 ;  /* 0x10000000001b7882 */ /* 0x000fd40000000000 */
[----:B------:R-:W-:Y:S01]  /*63e0*/  @P2 IMAD.U32 R15, RZ, RZ, UR4 ;  /* 0x00000004ff0f2e24 */ /* 0x000fe2000f8e00ff */
[----:B------:R-:W-:Y:S01]  /*63f0*/  ULDC.64 UR4, c[0x0][0x3c8] ;  /* 0x0000f20000047ab9 */ /* 0x000fe20000000a00 */
[----:B-1----:R-:W-:-:S03]  /*6400*/  IMAD R13, R9, R16, R13 ;  /* 0x00000010090d7224 */ /* 0x002fc600078e020d */
[----:B------:R-:W-:Y:S01]  /*6410*/  @P2 R2UR UR13, R15 ;  /* 0x000000000f0d22ca */ /* 0x000fe200000e0000 */
[----:B------:R-:W-:Y:S01]  /*6420*/  IMAD R12, R11, UR5, R12 ;  /* 0x000000050b0c7c24 */ /* 0x000fe2000f8e020c */
[----:B------:R-:W1:Y:S03]  /*6430*/  LDC R15, c[0x0][0x400] ;  /* 0x00010000ff0f7b82 */ /* 0x000e660000000800 */
[----:B------:R-:W-:Y:S02]  /*6440*/  IMAD.U32 R13, R13, 0x20, R12 ;  /* 0x000000200d0d7824 */ /* 0x000fe400078e000c */
[----:B------:R-:W-:-:S05]  /*6450*/  VIADD R12, R10, 0x1 ;  /* 0x000000010a0c7836 */ /* 0x000fca0000000000 */
[----:B------:R-:W-:Y:S01]  /*6460*/  ISETP.NE.AND P2, PT, R12, UR15, PT ;  /* 0x0000000f0c007c0c */ /* 0x000fe2000bf45270 */
[----:B------:R-:W-:Y:S02]  /*6470*/  UIADD3 UR6, -UR13, URZ, URZ ;  /* 0x0000003f0d067290 */ /* 0x000fe4000fffe13f */
[----:B------:R-:W-:-:S04]  /*6480*/  UMOV UR5, UR13 ;  /* 0x0000000d00057c82 */ /* 0x000fc80008000000 */
[----:B------:R-:W-:Y:S01]  /*6490*/  IMAD R14, R14, UR6, R21 ;  /* 0x000000060e0e7c24 */ /* 0x000fe2000f8e0215 */
[----:B------:R-:W-:Y:S02]  /*64a0*/  UIMAD.WIDE.U32 UR6, UR13, UR8, URZ ;  /* 0x000000080d0672a5 */ /* 0x000fe4000f8e003f */
[----:B------:R-:W-:Y:S02]  /*64b0*/  UIADD3 UR6, UP1, UR28, 0xf0, URZ ;  /* 0x000000f01c067890 */ /* 0x000fe4000ff3e03f */
[----:B------:R-:W-:Y:S01]  /*64c0*/  @UP0 USHF.R.U32.HI UR5, URZ, UR9, UR7 ;  /* 0x000000093f050299 */ /* 0x000fe20008011607 */
[----:B------:R-:W-:Y:S01]  /*64d0*/  R2UR UR19, R14 ;  /* 0x000000000e1372ca */ /* 0x000fe200000e0000 */
[----:B------:R-:W-:Y:S01]  /*64e0*/  UISETP.NE.AND UP0, UPT, UR24, 0x1, UPT ;  /* 0x000000011800788c */ /* 0x000fe2000bf05270 */
[----:B-1----:R-:W-:Y:S01]  /*64f0*/  IMAD R10, R8, R17, R15 ;  /* 0x00000011080a7224 */ /* 0x002fe200078e020f */
[----:B------:R-:W-:Y:S01]  /*6500*/  ULDC.64 UR8, c[0x0][0x3c0] ;  /* 0x0000f00000087ab9 */ /* 0x000fe20000000a00 */
[----:B------:R-:W-:Y:S01]  /*6510*/  VIADD R15, R11, 0x1 ;  /* 0x000000010b0f7836 */ /* 0x000fe20000000000 */
[----:B------:R-:W-:Y:S01]  /*6520*/  UIADD3 UR7, -UR5, URZ, URZ ;  /* 0x0000003f05077290 */ /* 0x000fe2000fffe13f */
[----:B------:R-:W-:Y:S01]  /*6530*/  @P2 IMAD.MOV R15, RZ, RZ, R11 ;  /* 0x000000ffff0f2224 */ /* 0x000fe200078e020b */
[----:B------:R-:W-:Y:S01]  /*6540*/  UMOV UR22, UR5 ;  /* 0x0000000500167c82 */ /* 0x000fe20008000000 */
[----:B------:R-:W-:Y:S01]  /*6550*/  IMAD.U32 R10, R10, 0x400, R13 ;  /* 0x000004000a0a7824 */ /* 0x000fe200078e000d */
[----:B------:R-:W-:Y:S01]  /*6560*/  UIMAD UR7, UR14, UR7, UR13 ;  /* 0x000000070e0772a4 */ /* 0x000fe2000f8e020d */
[----:B------:R-:W-:Y:S01]  /*6570*/  IMAD R13, R7, 0x1000, R0 ;  /* 0x00001000070d7824 */ /* 0x000fe200078e0200 */
[----:B0-----:R-:W-:Y:S01]  /*6580*/  ISETP.NE.AND P3, PT, R15, R18, PT ;  /* 0x000000120f00720c */ /* 0x001fe20003f65270 */
[----:B------:R-:W-:Y:S01]  /*6590*/  @UP0 ULDC UR10, c[0x0][0x39c] ;  /* 0x0000e700000a0ab9 */ /* 0x000fe20000000800 */
[----:B------:R-:W-:Y:S01]  /*65a0*/  @UP0 ULDC UR31, c[0x0][0x3a0] ;  /* 0x0000e800001f0ab9 */ /* 0x000fe20000000800 */
[----:B------:R-:W-:Y:S01]  /*65b0*/  UIMAD.WIDE.U32 UR10, UR5, UR10, URZ ;  /* 0x0000000a050a72a5 */ /* 0x000fe2000f8e003f */
[----:B------:R-:W-:Y:S01]  /*65c0*/  R2UR UR30, R10 ;  /* 0x000000000a1e72ca */ /* 0x000fe200000e0000 */
[----:B------:R-:W-:Y:S01]  /*65d0*/  VIADD R14, R9, 0x1 ;  /* 0x00000001090e7836 */ /* 0x000fe20000000000 */
[----:B------:R-:W-:Y:S01]  /*65e0*/  R2UR UR23, R13 ;  /* 0x000000000d1772ca */ /* 0x000fe200000e0000 */
[----:B------:R-:W-:Y:S01]  /*65f0*/  @UP0 USHF.R.U32.HI UR22, URZ, UR31, UR11 ;  /* 0x0000001f3f160299 */ /* 0x000fe2000801160b */
[----:B------:R-:W-:Y:S01]  /*6600*/  R2UR UR13, R9 ;  /* 0x00000000090d72ca */ /* 0x000fe200000e0000 */
[----:B------:R-:W-:Y:S01]  /*6610*/  UIMAD UR19, UR19, UR8, UR12 ;  /* 0x00000008131372a4 */ /* 0x000fe2000f8e020c */
[----:B------:R-:W-:Y:S01]  /*6620*/  R2UR UR12, R11 ;  /* 0x000000000b0c72ca */ /* 0x000fe200000e0000 */
[----:B------:R-:W-:Y:S01]  /*6630*/  UIADD3 UR8, -UR22, URZ, URZ ;  /* 0x0000003f16087290 */ /* 0x000fe2000fffe13f */
[----:B------:R-:W-:Y:S01]  /*6640*/  R2UR UR11, R2 ;  /* 0x00000000020b72ca */ /* 0x000fe200000e0000 */
[----:B------:R-:W-:Y:S01]  /*6650*/  @P3 IMAD.MOV R14, RZ, RZ, R9 ;  /* 0x000000ffff0e3224 */ /* 0x000fe200078e0209 */
[----:B------:R-:W-:Y:S01]  /*6660*/  UIADD3 UR28, UP2, UR28, 0x270, URZ ;  /* 0x000002701c1c7890 */ /* 0x000fe2000ff5e03f */
[----:B------:R-:W-:Y:S01]  /*6670*/  R2UR UR14, R8 ;  /* 0x00000000080e72ca */ /* 0x000fe200000e0000 */
[----:B------:R-:W-:Y:S01]  /*6680*/  UIMAD UR5, UR24, UR8, UR5 ;  /* 0x00000008180572a4 */ /* 0x000fe2000f8e0205 */
[----:B------:R-:W-:Y:S01]  /*6690*/  VIADD R7, R7, 0x1 ;  /* 0x0000000107077836 */ /* 0x000fe20000000000 */
[----:B------:R-:W-:Y:S01]  /*66a0*/  ISETP.NE.AND P4, PT, R14, R19, PT ;  /* 0x000000130e00720c */ /* 0x000fe20003f85270 */
[----:B------:R-:W-:Y:S01]  /*66b0*/  UIMAD UR20, UR7, UR9, UR20 ;  /* 0x00000009071472a4 */ /* 0x000fe2000f8e0214 */
[----:B------:R-:W-:Y:S01]  /*66c0*/  VIADD R13, R8, 0x1 ;  /* 0x00000001080d7836 */ /* 0x000fe20000000000 */
[----:B------:R-:W-:Y:S01]  /*66d0*/  UIMAD UR21, UR5, UR4, UR21 ;  /* 0x00000004051572a4 */ /* 0x000fe2000f8e0215 */
[C---:B------:R-:W-:Y:S01]  /*66e0*/  ISETP.NE.AND P5, PT, R7.reuse, 0x25, PT ;  /* 0x000000250700780c */ /* 0x040fe20003fa5270 */
[----:B------:R-:W-:Y:S01]  /*66f0*/  UIADD3.X UR7, URZ, UR29, URZ, UP1, !UPT ;  /* 0x0000001d3f077290 */ /* 0x000fe20008ffe43f */
[----:B------:R-:W-:Y:S01]  /*6700*/  SEL R10, R12, RZ, P2 ;  /* 0x000000ff0c0a7207 */ /* 0x000fe20001000000 */
[----:B------:R-:W-:Y:S01]  /*6710*/  UPRMT UR4, UR30, 0x5410, URZ ;  /* 0x000054101e047896 */ /* 0x000fe2000800003f */
[----:B------:R-:W-:Y:S01]  /*6720*/  SEL R9, RZ, 0x1, P5 ;  /* 0x00000001ff097807 */ /* 0x000fe20002800000 */
[----:B------:R-:W-:Y:S01]  /*6730*/  UIADD3 UR8, UR25, 0x12800, UR23 ;  /* 0x0001280019087890 */ /* 0x000fe2000fffe017 */
[----:B------:R-:W-:Y:S01]  /*6740*/  SEL R7, R7, RZ, P5 ;  /* 0x000000ff07077207 */ /* 0x000fe20002800000 */
[----:B------:R-:W-:Y:S01]  /*6750*/  UIADD3.X UR29, URZ, UR29, URZ, UP2, !UPT ;  /* 0x0000001d3f1d7290 */ /* 0x000fe200097fe43f */
[----:B------:R-:W-:Y:S01]  /*6760*/  LOP3.LUT R6, R6, R9, RZ, 0x3c, !PT ;  /* 0x0000000906067212 */ /* 0x000fe200078e3cff */
[----:B------:R-:W-:Y:S01]  /*6770*/  UMOV UR9, UR17 ;  /* 0x0000001100097c82 */ /* 0x000fe20008000000 */
[----:B------:R-:W-:Y:S01]  /*6780*/  UMOV UR10, UR18 ;  /* 0x00000012000a7c82 */ /* 0x000fe20008000000 */
[----:B------:R-:W-:Y:S01]  /*6790*/  @P4 IMAD.MOV R13, RZ, RZ, R8 ;  /* 0x000000ffff0d4224 */ /* 0x000fe200078e0208 */
[----:B------:R4:W-:Y:S01]  /*67a0*/  UTMALDG.5D.IM2COL [UR16], [UR6], UR4 ;  /* 0x00000010060073b4 */ /* 0x0009e20008060004 */
[----:B------:R-:W-:-:S02]  /*67b0*/  SEL R11, R15, RZ, P3 ;  /* 0x000000ff0f0b7207 */ /* 0x000fc40001800000 */
[----:B------:R-:W-:Y:S01]  /*67c0*/  SEL R9, R14, RZ, P4 ;  /* 0x000000ff0e097207 */ /* 0x000fe20002000000 */
[----:B------:R-:W-:Y:S01]  /*67d0*/  IMAD.MOV.U32 R8, RZ, RZ, R13 ;  /* 0x000000ffff087224 */ /* 0x000fe200078e000d */
[----:B------:R4:W-:Y:S02]  /*67e0*/  UTMALDG.5D.MULTICAST [UR8], [UR28], UR32, desc[UR26] ;  /* 0x00001a081c0073b4 */ /* 0x0009e40008021820 */
[----:B----4-:R-:W-:Y:S05]  /*67f0*/  @P6 BRA `(.L_x_162) ;  /* 0xfffffff8004c6947 */ /* 0x010fea000383ffff */
.L_x_158:
[----:B------:R-:W-:Y:S05]  /*6800*/  BSYNC B0 ;  /* 0x0000000000007941 */ /* 0x000fea0003800000 */
.L_x_157:
[----:B------:R-:W-:Y:S01]  /*6810*/  ISETP.GE.U32.AND P0, PT, R5, 0x25, PT ;  /* 0x000000250500780c */ /* 0x000fe20003f06070 */
[----:B------:R-:W-:-:S12]  /*6820*/  IMAD.MOV.U32 R4, RZ, RZ, 0x1 ;  /* 0x00000001ff047424 */ /* 0x000fd800078e00ff */
[----:B------:R-:W-:Y:S05]  /*6830*/  @!P0 BRA `(.L_x_163) ;  /* 0x00000000001c8947 */ /* 0x000fea0003800000 */
[----:B01-3-5:R-:W-:-:S04]  /*6840*/  IMAD.WIDE.U32 R6, R5, -0x45306eb3, RZ ;  /* 0xbacf914d05067825 */ /* 0x02bfc800078e00ff */
[----:B------:R-:W-:-:S05]  /*6850*/  IMAD.IADD R6, R5, 0x1, -R7 ;  /* 0x0000000105067824 */ /* 0x000fca00078e0a07 */
[----:B------:R-:W-:-:S04]  /*6860*/  LEA.HI R6, R6, R7, RZ, 0x1f ;  /* 0x0000000706067211 */ /* 0x000fc800078ff8ff */
[----:B------:R-:W-:-:S04]  /*6870*/  SHF.R.U32.HI R6, RZ, 0x5, R6 ;  /* 0x00000005ff067819 */ /* 0x000fc80000011606 */
[----:B------:R-:W-:-:S04]  /*6880*/  LOP3.LUT R6, R6, 0x1, RZ, 0xc0, !PT ;  /* 0x0000000106067812 */ /* 0x000fc800078ec0ff */
[----:B------:R-:W-:-:S04]  /*6890*/  ISETP.NE.U32.AND P0, PT, R6, 0x1, PT ;  /* 0x000000010600780c */ /* 0x000fc80003f05070 */
[----:B------:R-:W-:-:S09]  /*68a0*/  SEL R4, RZ, 0x1, !P0 ;  /* 0x00000001ff047807 */ /* 0x000fd20004000000 */
.L_x_163:
[----:B------:R-:W-:Y:S05]  /*68b0*/  WARPSYNC.ALL ;  /* 0x0000000000007948 */ /* 0x000fea0003800000 */
[----:B------:R-:W-:-:S13]  /*68c0*/  ELECT P0, URZ, PT ;  /* 0x00000000003f782f */ /* 0x000fda0003800000 */
[----:B------:R-:W-:Y:S05]  /*68d0*/  @!P0 EXIT ;  /* 0x000000000000894d */ /* 0x000fea0003800000 */
[----:B------:R-:W-:-:S04]  /*68e0*/  LOP3.LUT R3, R3, 0x2, RZ, 0xfc, !PT ;  /* 0x0000000203037812 */ /* 0x000fc800078efcff */
[----:B------:R-:W-:-:S13]  /*68f0*/  ISETP.NE.AND P0, PT, R3, 0x3, PT ;  /* 0x000000030300780c */ /* 0x000fda0003f05270 */
[----:B------:R-:W-:Y:S05]  /*6900*/  @!P0 BRA `(.L_x_164) ;  /* 0x0000000000048947 */ /* 0x000fea0003800000 */
[----:B------:R-:W-:Y:S01]  /*6910*/  BPT.TRAP 0x1 ;  /* 0x000000040000795c */ /* 0x000fe20000300000 */
.L_x_164:
[----:B01----:R-:W0:Y:S01]  /*6920*/  S2R R7, SR_CgaCtaId ;  /* 0x0000000000077919 */ /* 0x003e220000008800 */
[----:B------:R-:W-:Y:S01]  /*6930*/  IMAD.WIDE.U32 R2, R5, -0x45306eb3, RZ ;  /* 0xbacf914d05027825 */ /* 0x000fe200078e00ff */
[----:B--2--5:R-:W-:-:S03]  /*6940*/  MOV R0, 0x400 ;  /* 0x0000040000007802 */ /* 0x024fc60000000f00 */
[----:B------:R-:W-:-:S05]  /*6950*/  IMAD.IADD R2, R5, 0x1, -R3 ;  /* 0x0000000105027824 */ /* 0x000fca00078e0a03 */
[----:B------:R-:W-:Y:S02]  /*6960*/  LEA.HI R2, R2, R3, RZ, 0x1f ;  /* 0x0000000302027211 */ /* 0x000fe400078ff8ff */
[----:B------:R-:W-:Y:S02]  /*6970*/  SHF.L.U32 R3, R4, 0x1f, RZ ;  /* 0x0000001f04037819 */ /* 0x000fe400000006ff */
[----:B------:R-:W-:-:S05]  /*6980*/  SHF.R.U32.HI R2, RZ, 0x5, R2 ;  /* 0x00000005ff027819 */ /* 0x000fca0000011602 */
[----:B------:R-:W-:Y:S01]  /*6990*/  IMAD R5, R2, -0x25, R5 ;  /* 0xffffffdb02057824 */ /* 0x000fe200078e0205 */
[----:B0-----:R-:W-:-:S05]  /*69a0*/  LEA R0, R7, R0, 0x18 ;  /* 0x0000000007007211 */ /* 0x001fca00078ec0ff */
[----:B------:R-:W-:-:S04]  /*69b0*/  VIADD R0, R0, 0x37928 ;  /* 0x0003792800007836 */ /* 0x000fc80000000000 */
[----:B------:R-:W-:-:S07]  /*69c0*/  IMAD R2, R5, 0x8, R0 ;  /* 0x0000000805027824 */ /* 0x000fce00078e0200 */
.L_x_165:
[----:B0-----:R0:W1:Y:S02]  /*69d0*/  SYNCS.PHASECHK.TRANS64.TRYWAIT P0, [R2+URZ], R3 ;  /* 0x00000003020075a7 */ /* 0x001064000800017f */
[----:B-1----:R-:W-:Y:S05]  /*69e0*/  @!P0 NANOSLEEP.SYNCS 0x989680 ;  /* 0x009896800000895d */ /* 0x002fea0003900000 */
[----:B------:R-:W1:Y:S02]  /*69f0*/  @!P0 SYNCS.PHASECHK.TRANS64 P0, [R2+URZ], R3 ;  /* 0x00000003020085a7 */ /* 0x000e64000800007f */
[----:B-1----:R-:W-:Y:S05]  /*6a00*/  @!P0 BRA `(.L_x_165) ;  /* 0xfffffffc00f08947 */ /* 0x002fea000383ffff */
[----:B------:R-:W-:-:S05]  /*6a10*/  VIADD R5, R5, 0x1 ;  /* 0x0000000105057836 */ /* 0x000fca0000000000 */
[----:B------:R-:W-:-:S04]  /*6a20*/  ISETP.NE.AND P0, PT, R5, 0x25, PT ;  /* 0x000000250500780c */ /* 0x000fc80003f05270 */
[----:B0-----:R-:W-:Y:S02]  /*6a30*/  SEL R3, RZ, 0x1, P0 ;  /* 0x00000001ff037807 */ /* 0x001fe40000000000 */
[----:B------:R-:W-:Y:S02]  /*6a40*/  SEL R5, R5, RZ, P0 ;  /* 0x000000ff05057207 */ /* 0x000fe40000000000 */
[----:B------:R-:W-:-:S03]  /*6a50*/  LOP3.LUT R7, R4, R3, RZ, 0x3c, !PT ;  /* 0x0000000304077212 */ /* 0x000fc600078e3cff */
[----:B------:R-:W-:Y:S01]  /*6a60*/  IMAD R2, R5, 0x8, R0 ;  /* 0x0000000805027824 */ /* 0x000fe200078e0200 */
[----:B------:R-:W-:-:S07]  /*6a70*/  SHF.L.U32 R3, R7, 0x1f, RZ ;  /* 0x0000001f07037819 */ /* 0x000fce00000006ff */
.L_x_166:
        /* <DEDUP_REMOVED lines=11> */
.L_x_167:
        /* <DEDUP_REMOVED lines=11> */
.L_x_168:
        /* <DEDUP_REMOVED lines=11> */
.L_x_169:
        /* <DEDUP_REMOVED lines=11> */
.L_x_170:
        /* <DEDUP_REMOVED lines=11> */
.L_x_171:
        /* <DEDUP_REMOVED lines=11> */
.L_x_172:
        /* <DEDUP_REMOVED lines=11> */
.L_x_173:
        /* <DEDUP_REMOVED lines=11> */
.L_x_174:
        /* <DEDUP_REMOVED lines=11> */
.L_x_175:
        /* <DEDUP_REMOVED lines=11> */
.L_x_176:
        /* <DEDUP_REMOVED lines=11> */
.L_x_177:
        /* <DEDUP_REMOVED lines=11> */
.L_x_178:
        /* <DEDUP_REMOVED lines=11> */
.L_x_179:
        /* <DEDUP_REMOVED lines=11> */
.L_x_180:
        /* <DEDUP_REMOVED lines=11> */
.L_x_181:
        /* <DEDUP_REMOVED lines=11> */
.L_x_182:
        /* <DEDUP_REMOVED lines=11> */
.L_x_183:
        /* <DEDUP_REMOVED lines=11> */
.L_x_184:
        /* <DEDUP_REMOVED lines=11> */
.L_x_185:
        /* <DEDUP_REMOVED lines=11> */
.L_x_186:
        /* <DEDUP_REMOVED lines=11> */
.L_x_187:
        /* <DEDUP_REMOVED lines=11> */
.L_x_188:
        /* <DEDUP_REMOVED lines=11> */
.L_x_189:
        /* <DEDUP_REMOVED lines=11> */
.L_x_190:
        /* <DEDUP_REMOVED lines=11> */
.L_x_191:
        /* <DEDUP_REMOVED lines=11> */
.L_x_192:
        /* <DEDUP_REMOVED lines=11> */
.L_x_193:
        /* <DEDUP_REMOVED lines=11> */
.L_x_194:
        /* <DEDUP_REMOVED lines=11> */
.L_x_195:
        /* <DEDUP_REMOVED lines=11> */
.L_x_196:
        /* <DEDUP_REMOVED lines=11> */
.L_x_197:
        /* <DEDUP_REMOVED lines=11> */
.L_x_198:
        /* <DEDUP_REMOVED lines=11> */
.L_x_199:
        /* <DEDUP_REMOVED lines=11> */
.L_x_200:
        /* <DEDUP_REMOVED lines=11> */
.L_x_201:
[----:B0-----:R0:W1:Y:S02]  /*8290*/  SYNCS.PHASECHK.TRANS64.TRYWAIT P0, [R5+URZ], R0 ;  /* 0x00000000050075a7 */ /* 0x001064000800017f */
[----:B-1----:R-:W-:Y:S05]  /*82a0*/  @!P0 NANOSLEEP.SYNCS 0x989680 ;  /* 0x009896800000895d */ /* 0x002fea0003900000 */
[----:B------:R-:W1:Y:S02]  /*82b0*/  @!P0 SYNCS.PHASECHK.TRANS64 P0, [R5+URZ], R0 ;  /* 0x00000000050085a7 */ /* 0x000e64000800007f */
[----:B-1----:R-:W-:Y:S05]  /*82c0*/  @P0 EXIT ;  /* 0x000000000000094d */ /* 0x002fea0003800000 */
[----:B------:R-:W-:Y:S05]  /*82d0*/  BRA `(.L_x_201) ;  /* 0xfffffffc00ec7947 */ /* 0x000fea000383ffff */
.L_x_202:
[----:B------:R-:W-:-:S00]  /*82e0*/  BRA `(.L_x_202) ;  /* 0xfffffffc00fc7947 */ /* 0x000fc0000383ffff */
[----:B------:R-:W-:-:S00]  /*82f0*/  NOP ;  /* 0x0000000000007918 */ /* 0x000fc00000000000 */
        /* <DEDUP_REMOVED lines=8> */
.L_x_203:


//--------------------- .nv.shared._ZN7cutlass13device_kernelINS_4conv6kernel13ConvUniversalINS1_16ConvProblemShapeILNS1_8OperatorE0ELi3EEENS1_10collective14CollectiveConvINS1_46MainloopSm90TmaGmmaWarpSpecializedImplicitGemmILS5_0ELi37ELi3EN4cute5tupleIJNSA_1CILi2EEENSC_ILi1EEESE_EEENS1_36KernelImplicitTmaWarpSpecializedSm90ELi1EEENSB_IJNSC_ILi64EEENSC_ILi128EEENSB_IJNSC_ILi32EEEEEEEEENS_12float_e4m3_tESN_NSA_8TiledMMAINSA_8MMA_AtomIJNSA_4SM904GMMA31MMA_64x128x32_F32E4M3E4M3_SS_TNILNSR_7ScaleInE1ELST_1EEEEEENSA_6LayoutINSB_IJSE_SE_SE_EEENSB_IJNSC_ILi0EEESY_SY_EEEEENSB_IJNSA_10UnderscoreES11_S11_EEEEENS7_6detail26Sm90ImplicitGemmTileTraitsINSA_20SM90_TMA_LOAD_IM2COLENSA_14ComposedLayoutINSA_7SwizzleILi1ELi4ELi3EEENSA_18smem_ptr_flag_bitsILi8EEENSW_INSB_IJNSB_IJNSC_ILi8EEES1C_EEENSB_IJSK_SE_EEENSB_IJSE_NSC_ILi37EEEEEEEEENSB_IJNSB_IJSK_NSC_ILi256EEEEEENSB_IJSE_SY_EEENSB_IJSY_NSC_ILi2048EEEEEEEEEEEEEvEENS15_INSA_23SM90_TMA_LOAD_MULTICASTENS17_IS19_S1B_NSW_INSB_IJNSB_IJS1C_NSC_ILi16EEEEEES1E_S1G_EEENSB_IJS1J_S1K_NSB_IJSY_NSC_ILi4096EEEEEEEEEEEEEvEEEENS_8epilogue10collective6detail29Sm90TmaWarpSpecializedAdapterINS23_15DefaultEpilogueISN_NSB_IJNSB_IJllllEEESE_SY_EEES28_NS22_6thread17LinearCombinationISN_Li1EffLNS29_9ScaleType4KindE0ELNS_15FloatRoundStyleE2ESN_EENS_4gemm15EpilogueDefaultEEEEEvvEEEEvNT_6ParamsE --------------------------
	.section	.nv.shared._ZN7cutlass13device_kernelINS_4conv6kernel13ConvUniversalINS1_16ConvProblemShapeILNS1_8OperatorE0ELi3EEENS1_10collective14CollectiveConvINS1_46MainloopSm90TmaGmmaWarpSpecializedImplicitGemmILS5_0ELi37ELi3EN4cute5tupleIJNSA_1CILi2EEENSC_ILi1EEESE_EEENS1_36KernelImplicitTmaWarpSpecializedSm90ELi1EEENSB_IJNSC_ILi64EEENSC_ILi128EEENSB_IJNSC_ILi32EEEEEEEEENS_12float_e4m3_tESN_NSA_8TiledMMAINSA_8MMA_AtomIJNSA_4SM904GMMA31MMA_64x128x32_F32E4M3E4M3_SS_TNILNSR_7ScaleInE1ELST_1EEEEEENSA_6LayoutINSB_IJSE_SE_SE_EEENSB_IJNSC_ILi0EEESY_SY_EEEEENSB_IJNSA_10UnderscoreES11_S11_EEEEENS7_6detail26Sm90ImplicitGemmTileTraitsINSA_20SM90_TMA_LOAD_IM2COLENSA_14ComposedLayoutINSA_7SwizzleILi1ELi4ELi3EEENSA_18smem_ptr_flag_bitsILi8EEENSW_INSB_IJNSB_IJNSC_ILi8EEES1C_EEENSB_IJSK_SE_EEENSB_IJSE_NSC_ILi37EEEEEEEEENSB_IJNSB_IJSK_NSC_ILi256EEEEEENSB_IJSE_SY_EEENSB_IJSY_NSC_ILi2048EEEEEEEEEEEEEvEENS15_INSA_23SM90_TMA_LOAD_MULTICASTENS17_IS19_S1B_NSW_INSB_IJNSB_IJS1C_NSC_ILi16EEEEEES1E_S1G_EEENSB_IJS1J_S1K_NSB_IJSY_NSC_ILi4096EEEEEEEEEEEEEvEEEENS_8epilogue10collective6detail29Sm90TmaWarpSpecializedAdapterINS23_15DefaultEpilogueISN_NSB_IJNSB_IJllllEEESE_SY_EEES28_NS22_6thread17LinearCombinationISN_Li1EffLNS29_9ScaleType4KindE0ELNS_15FloatRoundStyleE2ESN_EENS_4gemm15EpilogueDefaultEEEEEvvEEEEvNT_6ParamsE,"aw",@nobits
	.sectionflags	@""
	.align	16
	.zero		1024


//--------------------- .nv.shared.reserved.0     --------------------------
	.section	.nv.shared.reserved.0,"aw",@nobits
	.weak		__nv_reservedSMEM_offset_0_alias
	.size		__nv_reservedSMEM_offset_0_alias, 0, 0
	.other		__nv_reservedSMEM_offset_0_alias,@"STO_CUDA_RESERVED_SHARED STV_DEFAULT"
__nv_reservedSMEM_offset_0_alias:
	.zero		0


//--------------------- .nv.global                --------------------------
	.section	.nv.global,"aw",@nobits
.nv.global:
	.type		_ZN39_INTERNAL_46e6c279_4_k_cu_2c68bffb_34674cute1_E,@object
	.size		_ZN39_INTERNAL_46e6c279_4_k_cu_2c68bffb_34674cute1_E,(_ZN39_INTERNAL_46e6c279_4_k_cu_2c68bffb_34674cuda3std3__45__cpo6cbeginE - _ZN39_INTERNAL_46e6c279_4_k_cu_2c68bffb_34674cute1_E)
_ZN39_INTERNAL_46e6c279_4_k_cu_2c68bffb_34674cute1_E:
	.zero		1
	.type		_ZN39_INTERNAL_46e6c279_4_k_cu_2c68bffb_34674cuda3std3__45__cpo6cbeginE,@object
	.size		_ZN39_INTERNAL_46e6c279_4_k_cu_2c68bffb_34674cuda3std3__45__cpo6cbeginE,(_ZN39_INTERNAL_46e6c279_4_k_cu_2c68bffb_34674cuda3std3__48in_placeE - _ZN39_INTERNAL_46e6c279_4_k_cu_2c68bffb_34674cuda3std3__45__cpo6cbeginE)
_ZN39_INTERNAL_46e6c279_4_k_cu_2c68bffb_34674cuda3std3__45__cpo6cbeginE:
	.zero		1
	.type		_ZN39_INTERNAL_46e6c279_4_k_cu_2c68bffb_34674cuda3std3__48in_placeE,@object
	.size		_ZN39_INTERNAL_46e6c279_4_k_cu_2c68bffb_34674cuda3std3__48in_placeE,(_ZN39_INTERNAL_46e6c279_4_k_cu_2c68bffb_34674cuda3std6ranges3__45__cpo9iter_moveE - _ZN39_INTERNAL_46e6c279_4_k_cu_2c68bffb_34674cuda3std3__48in_placeE)
_ZN39_INTERNAL_46e6c279_4_k_cu_2c68bffb_34674cuda3std3__48in_placeE:
	.zero		1
	.type		_ZN39_INTERNAL_46e6c279_4_k_cu_2c68bffb_34674cuda3std6ranges3__45__cpo9iter_moveE,@object
	.size		_ZN39_INTERNAL_46e6c279_4_k_cu_2c68bffb_34674cuda3std6ranges3__45__cpo9iter_moveE,(_ZN39_INTERNAL_46e6c279_4_k_cu_2c68bffb_34674cuda3std3__45__cpo5beginE - _ZN39_INTERNAL_46e6c279_4_k_cu_2c68bffb_34674cuda3std6ranges3__45__cpo9iter_moveE)
_ZN39_INTERNAL_46e6c279_4_k_cu_2c68bffb_34674cuda3std6ranges3__45__cpo9iter_moveE:
	.zero		1
	.type		_ZN39_INTERNAL_46e6c279_4_k_cu_2c68bffb_34674cuda3std3__45__cpo5beginE,@object
	.size		_ZN39_INTERNAL_46e6c279_4_k_cu_2c68bffb_34674cuda3std3__45__cpo5beginE,(_ZN39_INTERNAL_46e6c279_4_k_cu_2c68bffb_34674cuda3std3__441_GLOBAL__N__46e6c279_4_k_cu_2c68bffb_34676ignoreE - _ZN39_INTERNAL_46e6c279_4_k_cu_2c68bffb_34674cuda3std3__45__cpo5beginE)
_ZN39_INTERNAL_46e6c279_4_k_cu_2c68bffb_34674cuda3std3__45__cpo5beginE:
	.zero		1
	.type		_ZN39_INTERNAL_46e6c279_4_k_cu_2c68bffb_34674cuda3std3__441_GLOBAL__N__46e6c279_4_k_cu_2c68bffb_34676ignoreE,@object
	.size		_ZN39_INTERNAL_46e6c279_4_k_cu_2c68bffb_34674cuda3std3__441_GLOBAL__N__46e6c279_4_k_cu_2c68bffb_34676ignoreE,(_ZN39_INTERNAL_46e6c279_4_k_cu_2c68bffb_34674cute7productE - _ZN39_INTERNAL_46e6c279_4_k_cu_2c68bffb_34674cuda3std3__441_GLOBAL__N__46e6c279_4_k_cu_2c68bffb_34676ignoreE)
_ZN39_INTERNAL_46e6c279_4_k_cu_2c68bffb_34674cuda3std3__441_GLOBAL__N__46e6c279_4_k_cu_2c68bffb_34676ignoreE:
	.zero		1
	.type		_ZN39_INTERNAL_46e6c279_4_k_cu_2c68bffb_34674cute7productE,@object
	.size		_ZN39_INTERNAL_46e6c279_4_k_cu_2c68bffb_34674cute7productE,(_ZN39_INTERNAL_46e6c279_4_k_cu_2c68bffb_34674cuda3std3__45__cpo3endE - _ZN39_INTERNAL_46e6c279_4_k_cu_2c68bffb_34674cute7productE)
_ZN39_INTERNAL_46e6c279_4_k_cu_2c68bffb_34674cute7productE:
	.zero		1
	.type		_ZN39_INTERNAL_46e6c279_4_k_cu_2c68bffb_34674cuda3std3__45__cpo3endE,@object
	.size		_ZN39_INTERNAL_46e6c279_4_k_cu_2c68bffb_34674cuda3std3__45__cpo3endE,(_ZN39_INTERNAL_46e6c279_4_k_cu_2c68bffb_34674cuda3std3__419piecewise_constructE - _ZN39_INTERNAL_46e6c279_4_k_cu_2c68bffb_34674cuda3std3__45__cpo3endE)
_ZN39_INTERNAL_46e6c279_4_k_cu_2c68bffb_34674cuda3std3__45__cpo3endE:
	.zero		1
	.type		_ZN39_INTERNAL_46e6c279_4_k_cu_2c68bffb_34674cuda3std3__419piecewise_constructE,@object
	.size		_ZN39_INTERNAL_46e6c279_4_k_cu_2c68bffb_34674cuda3std3__419piecewise_constructE,(_ZN39_INTERNAL_46e6c279_4_k_cu_2c68bffb_34674cuda3std3__45__cpo4cendE - _ZN39_INTERNAL_46e6c279_4_k_cu_2c68bffb_34674cuda3std3__419piecewise_constructE)
_ZN39_INTERNAL_46e6c279_4_k_cu_2c68bffb_34674cuda3std3__419piecewise_constructE:
	.zero		1
	.type		_ZN39_INTERNAL_46e6c279_4_k_cu_2c68bffb_34674cuda3std3__45__cpo4cendE,@object
	.size		_ZN39_INTERNAL_46e6c279_4_k_cu_2c68bffb_34674cuda3std3__45__cpo4cendE,(_ZN39_INTERNAL_46e6c279_4_k_cu_2c68bffb_34674cuda3std6ranges3__45__cpo4swapE - _ZN39_INTERNAL_46e6c279_4_k_cu_2c68bffb_34674cuda3std3__45__cpo4cendE)
_ZN39_INTERNAL_46e6c279_4_k_cu_2c68bffb_34674cuda3std3__45__cpo4cendE:
	.zero		1
	.type		_ZN39_INTERNAL_46e6c279_4_k_cu_2c68bffb_34674cuda3std6ranges3__45__cpo4swapE,@object
	.size		_ZN39_INTERNAL_46e6c279_4_k_cu_2c68bffb_34674cuda3std6ranges3__45__cpo4swapE,(.L_7 - _ZN39_INTERNAL_46e6c279_4_k_cu_2c68bffb_34674cuda3std6ranges3__45__cpo4swapE)
_ZN39_INTERNAL_46e6c279_4_k_cu_2c68bffb_34674cuda3std6ranges3__45__cpo4swapE:
	.zero		1
.L_7:


//--------------------- .nv.constant0._ZN7cutlass13device_kernelINS_4conv6kernel13ConvUniversalINS1_16ConvProblemShapeILNS1_8OperatorE0ELi3EEENS1_10collective14CollectiveConvINS1_46MainloopSm90TmaGmmaWarpSpecializedImplicitGemmILS5_0ELi37ELi3EN4cute5tupleIJNSA_1CILi2EEENSC_ILi1EEESE_EEENS1_36KernelImplicitTmaWarpSpecializedSm90ELi1EEENSB_IJNSC_ILi64EEENSC_ILi128EEENSB_IJNSC_ILi32EEEEEEEEENS_12float_e4m3_tESN_NSA_8TiledMMAINSA_8MMA_AtomIJNSA_4SM904GMMA31MMA_64x128x32_F32E4M3E4M3_SS_TNILNSR_7ScaleInE1ELST_1EEEEEENSA_6LayoutINSB_IJSE_SE_SE_EEENSB_IJNSC_ILi0EEESY_SY_EEEEENSB_IJNSA_10UnderscoreES11_S11_EEEEENS7_6detail26Sm90ImplicitGemmTileTraitsINSA_20SM90_TMA_LOAD_IM2COLENSA_14ComposedLayoutINSA_7SwizzleILi1ELi4ELi3EEENSA_18smem_ptr_flag_bitsILi8EEENSW_INSB_IJNSB_IJNSC_ILi8EEES1C_EEENSB_IJSK_SE_EEENSB_IJSE_NSC_ILi37EEEEEEEEENSB_IJNSB_IJSK_NSC_ILi256EEEEEENSB_IJSE_SY_EEENSB_IJSY_NSC_ILi2048EEEEEEEEEEEEEvEENS15_INSA_23SM90_TMA_LOAD_MULTICASTENS17_IS19_S1B_NSW_INSB_IJNSB_IJS1C_NSC_ILi16EEEEEES1E_S1G_EEENSB_IJS1J_S1K_NSB_IJSY_NSC_ILi4096EEEEEEEEEEEEEvEEEENS_8epilogue10collective6detail29Sm90TmaWarpSpecializedAdapterINS23_15DefaultEpilogueISN_NSB_IJNSB_IJllllEEESE_SY_EEES28_NS22_6thread17LinearCombinationISN_Li1EffLNS29_9ScaleType4KindE0ELNS_15FloatRoundStyleE2ESN_EENS_4gemm15EpilogueDefaultEEEEEvvEEEEvNT_6ParamsE --------------------------
	.section	.nv.constant0._ZN7cutlass13device_kernelINS_4conv6kernel13ConvUniversalINS1_16ConvProblemShapeILNS1_8OperatorE0ELi3EEENS1_10collective14CollectiveConvINS1_46MainloopSm90TmaGmmaWarpSpecializedImplicitGemmILS5_0ELi37ELi3EN4cute5tupleIJNSA_1CILi2EEENSC_ILi1EEESE_EEENS1_36KernelImplicitTmaWarpSpecializedSm90ELi1EEENSB_IJNSC_ILi64EEENSC_ILi128EEENSB_IJNSC_ILi32EEEEEEEEENS_12float_e4m3_tESN_NSA_8TiledMMAINSA_8MMA_AtomIJNSA_4SM904GMMA31MMA_64x128x32_F32E4M3E4M3_SS_TNILNSR_7ScaleInE1ELST_1EEEEEENSA_6LayoutINSB_IJSE_SE_SE_EEENSB_IJNSC_ILi0EEESY_SY_EEEEENSB_IJNSA_10UnderscoreES11_S11_EEEEENS7_6detail26Sm90ImplicitGemmTileTraitsINSA_20SM90_TMA_LOAD_IM2COLENSA_14ComposedLayoutINSA_7SwizzleILi1ELi4ELi3EEENSA_18smem_ptr_flag_bitsILi8EEENSW_INSB_IJNSB_IJNSC_ILi8EEES1C_EEENSB_IJSK_SE_EEENSB_IJSE_NSC_ILi37EEEEEEEEENSB_IJNSB_IJSK_NSC_ILi256EEEEEENSB_IJSE_SY_EEENSB_IJSY_NSC_ILi2048EEEEEEEEEEEEEvEENS15_INSA_23SM90_TMA_LOAD_MULTICASTENS17_IS19_S1B_NSW_INSB_IJNSB_IJS1C_NSC_ILi16EEEEEES1E_S1G_EEENSB_IJS1J_S1K_NSB_IJSY_NSC_ILi4096EEEEEEEEEEEEEvEEEENS_8epilogue10collective6detail29Sm90TmaWarpSpecializedAdapterINS23_15DefaultEpilogueISN_NSB_IJNSB_IJllllEEESE_SY_EEES28_NS22_6thread17LinearCombinationISN_Li1EffLNS29_9ScaleType4KindE0ELNS_15FloatRoundStyleE2ESN_EENS_4gemm15EpilogueDefaultEEEEEvvEEEEvNT_6ParamsE,"a",@progbits
	.sectionflags	@""
	.align	4
.nv.constant0._ZN7cutlass13device_kernelINS_4conv6kernel13ConvUniversalINS1_16ConvProblemShapeILNS1_8OperatorE0ELi3EEENS1_10collective14CollectiveConvINS1_46MainloopSm90TmaGmmaWarpSpecializedImplicitGemmILS5_0ELi37ELi3EN4cute5tupleIJNSA_1CILi2EEENSC_ILi1EEESE_EEENS1_36KernelImplicitTmaWarpSpecializedSm90ELi1EEENSB_IJNSC_ILi64EEENSC_ILi128EEENSB_IJNSC_ILi32EEEEEEEEENS_12float_e4m3_tESN_NSA_8TiledMMAINSA_8MMA_AtomIJNSA_4SM904GMMA31MMA_64x128x32_F32E4M3E4M3_SS_TNILNSR_7ScaleInE1ELST_1EEEEEENSA_6LayoutINSB_IJSE_SE_SE_EEENSB_IJNSC_ILi0EEESY_SY_EEEEENSB_IJNSA_10UnderscoreES11_S11_EEEEENS7_6detail26Sm90ImplicitGemmTileTraitsINSA_20SM90_TMA_LOAD_IM2COLENSA_14ComposedLayoutINSA_7SwizzleILi1ELi4ELi3EEENSA_18smem_ptr_flag_bitsILi8EEENSW_INSB_IJNSB_IJNSC_ILi8EEES1C_EEENSB_IJSK_SE_EEENSB_IJSE_NSC_ILi37EEEEEEEEENSB_IJNSB_IJSK_NSC_ILi256EEEEEENSB_IJSE_SY_EEENSB_IJSY_NSC_ILi2048EEEEEEEEEEEEEvEENS15_INSA_23SM90_TMA_LOAD_MULTICASTENS17_IS19_S1B_NSW_INSB_IJNSB_IJS1C_NSC_ILi16EEEEEES1E_S1G_EEENSB_IJS1J_S1K_NSB_IJSY_NSC_ILi4096EEEEEEEEEEEEEvEEEENS_8epilogue10collective6detail29Sm90TmaWarpSpecializedAdapterINS23_15DefaultEpilogueISN_NSB_IJNSB_IJllllEEESE_SY_EEES28_NS22_6thread17LinearCombinationISN_Li1EffLNS29_9ScaleType4KindE0ELNS_15FloatRoundStyleE2ESN_EENS_4gemm15EpilogueDefaultEEEEEvvEEEEvNT_6ParamsE:
	.zero		1664


//--------------------- SYMBOLS --------------------------

	.type		.nv.reservedSmem.offset0,@object
	.size		.nv.reservedSmem.offset0,0x4
